//
// Generated by NVIDIA NVVM Compiler
//
// Compiler Build ID: CL-36424714
// Cuda compilation tools, release 13.0, V13.0.88
// Based on NVVM 20.0.0
//

.version 9.0
.target sm_100
.address_size 64

	// .globl	_Z13initializePhiPdS_iiidddi
.func  (.param .align 16 .b8 func_retval0[16]) __internal_trig_reduction_slowpathd
(
	.param .b64 __internal_trig_reduction_slowpathd_param_0
)
;
.global .align 8 .b8 __cudart_i2opi_d[144] = {8, 93, 141, 31, 177, 95, 251, 107, 234, 146, 82, 138, 247, 57, 7, 61, 123, 241, 229, 235, 199, 186, 39, 117, 45, 234, 95, 158, 102, 63, 70, 79, 183, 9, 203, 39, 207, 126, 54, 109, 31, 109, 10, 90, 139, 17, 47, 239, 15, 152, 5, 222, 255, 151, 248, 31, 59, 40, 249, 189, 139, 95, 132, 156, 244, 57, 83, 131, 57, 214, 145, 57, 65, 126, 95, 180, 38, 112, 156, 233, 132, 68, 187, 46, 245, 53, 130, 232, 62, 167, 41, 177, 28, 235, 29, 254, 28, 146, 209, 9, 234, 46, 73, 6, 224, 210, 77, 66, 58, 110, 36, 183, 97, 197, 187, 222, 171, 99, 81, 254, 65, 144, 67, 60, 153, 149, 98, 219, 192, 221, 52, 245, 209, 87, 39, 252, 41, 21, 68, 78, 110, 131, 249, 162};
.global .align 16 .b8 __cudart_sin_cos_coeffs[128] = {70, 210, 176, 44, 241, 229, 90, 190, 146, 227, 172, 105, 227, 29, 199, 62, 161, 98, 219, 25, 160, 1, 42, 191, 24, 8, 17, 17, 17, 17, 129, 63, 84, 85, 85, 85, 85, 85, 197, 191, 0, 0, 0, 0, 0, 0, 0, 0, 0, 0, 0, 0, 0, 0, 0, 0, 100, 129, 253, 32, 131, 255, 168, 189, 40, 133, 239, 193, 167, 238, 33, 62, 217, 230, 6, 142, 79, 126, 146, 190, 233, 188, 221, 25, 160, 1, 250, 62, 71, 93, 193, 22, 108, 193, 86, 191, 81, 85, 85, 85, 85, 85, 165, 63, 0, 0, 0, 0, 0, 0, 224, 191, 0, 0, 0, 0, 0, 0, 240, 63};

.visible .entry _Z13initializePhiPdS_iiidddi(
	.param .u64 .ptr .align 1 _Z13initializePhiPdS_iiidddi_param_0,
	.param .u64 .ptr .align 1 _Z13initializePhiPdS_iiidddi_param_1,
	.param .u32 _Z13initializePhiPdS_iiidddi_param_2,
	.param .u32 _Z13initializePhiPdS_iiidddi_param_3,
	.param .u32 _Z13initializePhiPdS_iiidddi_param_4,
	.param .f64 _Z13initializePhiPdS_iiidddi_param_5,
	.param .f64 _Z13initializePhiPdS_iiidddi_param_6,
	.param .f64 _Z13initializePhiPdS_iiidddi_param_7,
	.param .u32 _Z13initializePhiPdS_iiidddi_param_8
)
{
	.reg .pred 	%p<27>;
	.reg .b16 	%rs<3>;
	.reg .b32 	%r<52>;
	.reg .b64 	%rd<24>;
	.reg .b64 	%fd<113>;

	ld.param.u64 	%rd3, [_Z13initializePhiPdS_iiidddi_param_0];
	ld.param.u64 	%rd4, [_Z13initializePhiPdS_iiidddi_param_1];
	ld.param.u32 	%r18, [_Z13initializePhiPdS_iiidddi_param_2];
	ld.param.u32 	%r21, [_Z13initializePhiPdS_iiidddi_param_3];
	ld.param.u32 	%r22, [_Z13initializePhiPdS_iiidddi_param_4];
	ld.param.f64 	%fd24, [_Z13initializePhiPdS_iiidddi_param_5];
	ld.param.f64 	%fd25, [_Z13initializePhiPdS_iiidddi_param_6];
	ld.param.f64 	%fd26, [_Z13initializePhiPdS_iiidddi_param_7];
	ld.param.u32 	%r20, [_Z13initializePhiPdS_iiidddi_param_8];
	cvta.to.global.u64 	%rd1, %rd4;
	cvta.to.global.u64 	%rd2, %rd3;
	mov.u32 	%r23, %ctaid.x;
	mov.u32 	%r24, %ntid.x;
	mov.u32 	%r25, %tid.x;
	mad.lo.s32 	%r1, %r23, %r24, %r25;
	mov.u32 	%r26, %ctaid.y;
	mov.u32 	%r27, %ntid.y;
	mov.u32 	%r28, %tid.y;
	mad.lo.s32 	%r29, %r26, %r27, %r28;
	mov.u32 	%r3, %ctaid.z;
	setp.ge.s32 	%p1, %r1, %r18;
	setp.ge.s32 	%p2, %r29, %r21;
	or.pred  	%p3, %p1, %p2;
	setp.ge.s32 	%p4, %r3, %r22;
	or.pred  	%p5, %p3, %p4;
	@%p5 bra 	$L__BB0_21;
	add.s32 	%r4, %r20, %r3;
	add.s32 	%r5, %r4, -1;
	mad.lo.s32 	%r30, %r21, %r3, %r29;
	mad.lo.s32 	%r6, %r30, %r18, %r1;
	setp.gt.u32 	%p6, %r5, 127;
	@%p6 bra 	$L__BB0_21;
	setp.eq.s32 	%p7, %r1, 0;
	add.s32 	%r31, %r18, -1;
	setp.eq.s32 	%p8, %r1, %r31;
	or.pred  	%p9, %p7, %p8;
	setp.eq.s32 	%p10, %r29, 0;
	or.pred  	%p11, %p10, %p9;
	@%p11 bra 	$L__BB0_6;
	add.s32 	%r32, %r21, -1;
	setp.eq.s32 	%p12, %r29, %r32;
	@%p12 bra 	$L__BB0_6;
	cvt.u16.u32 	%rs1, %r4;
	and.b16  	%rs2, %rs1, 255;
	setp.eq.s16 	%p13, %rs2, 128;
	@%p13 bra 	$L__BB0_6;
	setp.ne.s16 	%p14, %rs1, 1;
	@%p14 bra 	$L__BB0_20;
$L__BB0_6:
	cvt.rn.f64.s32 	%fd27, %r1;
	mul.f64 	%fd28, %fd24, %fd27;
	cvt.rn.f64.u32 	%fd29, %r29;
	mul.f64 	%fd1, %fd25, %fd29;
	cvt.rn.f64.u32 	%fd30, %r5;
	mul.f64 	%fd2, %fd26, %fd30;
	mul.f64 	%fd3, %fd28, 0d401921FB54442D18;
	abs.f64 	%fd4, %fd3;
	setp.neu.f64 	%p15, %fd4, 0d7FF0000000000000;
	@%p15 bra 	$L__BB0_8;
	mov.f64 	%fd36, 0d0000000000000000;
	mul.rn.f64 	%fd109, %fd3, %fd36;
	mov.b32 	%r48, 0;
	bra.uni 	$L__BB0_10;
$L__BB0_8:
	mul.f64 	%fd31, %fd3, 0d3FE45F306DC9C883;
	cvt.rni.s32.f64 	%r48, %fd31;
	cvt.rn.f64.s32 	%fd32, %r48;
	fma.rn.f64 	%fd33, %fd32, 0dBFF921FB54442D18, %fd3;
	fma.rn.f64 	%fd34, %fd32, 0dBC91A62633145C00, %fd33;
	fma.rn.f64 	%fd109, %fd32, 0dB97B839A252049C0, %fd34;
	setp.ltu.f64 	%p16, %fd4, 0d41E0000000000000;
	@%p16 bra 	$L__BB0_10;
	{ // callseq 0, 0
	.param .b64 param0;
	st.param.f64 	[param0], %fd3;
	.param .align 16 .b8 retval0[16];
	call.uni (retval0), 
	__internal_trig_reduction_slowpathd, 
	(
	param0
	);
	ld.param.f64 	%fd109, [retval0];
	ld.param.b32 	%r48, [retval0+8];
	} // callseq 0
$L__BB0_10:
	shl.b32 	%r35, %r48, 6;
	cvt.u64.u32 	%rd9, %r35;
	and.b64  	%rd10, %rd9, 64;
	mov.u64 	%rd11, __cudart_sin_cos_coeffs;
	add.s64 	%rd12, %rd11, %rd10;
	mul.rn.f64 	%fd37, %fd109, %fd109;
	and.b32  	%r36, %r48, 1;
	setp.eq.b32 	%p17, %r36, 1;
	selp.f64 	%fd38, 0dBDA8FF8320FD8164, 0d3DE5DB65F9785EBA, %p17;
	ld.global.nc.v2.f64 	{%fd39, %fd40}, [%rd12];
	fma.rn.f64 	%fd41, %fd38, %fd37, %fd39;
	fma.rn.f64 	%fd42, %fd41, %fd37, %fd40;
	ld.global.nc.v2.f64 	{%fd43, %fd44}, [%rd12+16];
	fma.rn.f64 	%fd45, %fd42, %fd37, %fd43;
	fma.rn.f64 	%fd46, %fd45, %fd37, %fd44;
	ld.global.nc.v2.f64 	{%fd47, %fd48}, [%rd12+32];
	fma.rn.f64 	%fd49, %fd46, %fd37, %fd47;
	fma.rn.f64 	%fd50, %fd49, %fd37, %fd48;
	fma.rn.f64 	%fd51, %fd50, %fd109, %fd109;
	fma.rn.f64 	%fd52, %fd50, %fd37, 0d3FF0000000000000;
	selp.f64 	%fd53, %fd52, %fd51, %p17;
	and.b32  	%r37, %r48, 2;
	setp.eq.s32 	%p18, %r37, 0;
	mov.f64 	%fd54, 0d0000000000000000;
	sub.f64 	%fd55, %fd54, %fd53;
	selp.f64 	%fd9, %fd53, %fd55, %p18;
	mul.f64 	%fd10, %fd1, 0d401921FB54442D18;
	abs.f64 	%fd11, %fd10;
	setp.neu.f64 	%p19, %fd11, 0d7FF0000000000000;
	@%p19 bra 	$L__BB0_12;
	mov.f64 	%fd61, 0d0000000000000000;
	mul.rn.f64 	%fd111, %fd10, %fd61;
	mov.b32 	%r50, 1;
	bra.uni 	$L__BB0_15;
$L__BB0_12:
	mul.f64 	%fd56, %fd10, 0d3FE45F306DC9C883;
	cvt.rni.s32.f64 	%r49, %fd56;
	cvt.rn.f64.s32 	%fd57, %r49;
	fma.rn.f64 	%fd58, %fd57, 0dBFF921FB54442D18, %fd10;
	fma.rn.f64 	%fd59, %fd57, 0dBC91A62633145C00, %fd58;
	fma.rn.f64 	%fd111, %fd57, 0dB97B839A252049C0, %fd59;
	setp.ltu.f64 	%p20, %fd11, 0d41E0000000000000;
	@%p20 bra 	$L__BB0_14;
	{ // callseq 1, 0
	.param .b64 param0;
	st.param.f64 	[param0], %fd10;
	.param .align 16 .b8 retval0[16];
	call.uni (retval0), 
	__internal_trig_reduction_slowpathd, 
	(
	param0
	);
	ld.param.f64 	%fd111, [retval0];
	ld.param.b32 	%r49, [retval0+8];
	} // callseq 1
$L__BB0_14:
	add.s32 	%r50, %r49, 1;
$L__BB0_15:
	shl.b32 	%r40, %r50, 6;
	cvt.u64.u32 	%rd13, %r40;
	and.b64  	%rd14, %rd13, 64;
	add.s64 	%rd16, %rd11, %rd14;
	mul.rn.f64 	%fd62, %fd111, %fd111;
	and.b32  	%r41, %r50, 1;
	setp.eq.b32 	%p21, %r41, 1;
	selp.f64 	%fd63, 0dBDA8FF8320FD8164, 0d3DE5DB65F9785EBA, %p21;
	ld.global.nc.v2.f64 	{%fd64, %fd65}, [%rd16];
	fma.rn.f64 	%fd66, %fd63, %fd62, %fd64;
	fma.rn.f64 	%fd67, %fd66, %fd62, %fd65;
	ld.global.nc.v2.f64 	{%fd68, %fd69}, [%rd16+16];
	fma.rn.f64 	%fd70, %fd67, %fd62, %fd68;
	fma.rn.f64 	%fd71, %fd70, %fd62, %fd69;
	ld.global.nc.v2.f64 	{%fd72, %fd73}, [%rd16+32];
	fma.rn.f64 	%fd74, %fd71, %fd62, %fd72;
	fma.rn.f64 	%fd75, %fd74, %fd62, %fd73;
	fma.rn.f64 	%fd76, %fd75, %fd111, %fd111;
	fma.rn.f64 	%fd77, %fd75, %fd62, 0d3FF0000000000000;
	selp.f64 	%fd78, %fd77, %fd76, %p21;
	and.b32  	%r42, %r50, 2;
	setp.eq.s32 	%p22, %r42, 0;
	mov.f64 	%fd79, 0d0000000000000000;
	sub.f64 	%fd80, %fd79, %fd78;
	selp.f64 	%fd81, %fd78, %fd80, %p22;
	mul.f64 	%fd17, %fd9, %fd81;
	mul.f64 	%fd18, %fd2, 0d401921FB54442D18;
	abs.f64 	%fd19, %fd18;
	setp.neu.f64 	%p23, %fd19, 0d7FF0000000000000;
	@%p23 bra 	$L__BB0_17;
	mov.f64 	%fd87, 0d0000000000000000;
	mul.rn.f64 	%fd112, %fd18, %fd87;
	mov.b32 	%r51, 0;
	bra.uni 	$L__BB0_19;
$L__BB0_17:
	mul.f64 	%fd82, %fd18, 0d3FE45F306DC9C883;
	cvt.rni.s32.f64 	%r51, %fd82;
	cvt.rn.f64.s32 	%fd83, %r51;
	fma.rn.f64 	%fd84, %fd83, 0dBFF921FB54442D18, %fd18;
	fma.rn.f64 	%fd85, %fd83, 0dBC91A62633145C00, %fd84;
	fma.rn.f64 	%fd112, %fd83, 0dB97B839A252049C0, %fd85;
	setp.ltu.f64 	%p24, %fd19, 0d41E0000000000000;
	@%p24 bra 	$L__BB0_19;
	{ // callseq 2, 0
	.param .b64 param0;
	st.param.f64 	[param0], %fd18;
	.param .align 16 .b8 retval0[16];
	call.uni (retval0), 
	__internal_trig_reduction_slowpathd, 
	(
	param0
	);
	ld.param.f64 	%fd112, [retval0];
	ld.param.b32 	%r51, [retval0+8];
	} // callseq 2
$L__BB0_19:
	shl.b32 	%r45, %r51, 6;
	cvt.u64.u32 	%rd17, %r45;
	and.b64  	%rd18, %rd17, 64;
	add.s64 	%rd20, %rd11, %rd18;
	mul.rn.f64 	%fd88, %fd112, %fd112;
	and.b32  	%r46, %r51, 1;
	setp.eq.b32 	%p25, %r46, 1;
	selp.f64 	%fd89, 0dBDA8FF8320FD8164, 0d3DE5DB65F9785EBA, %p25;
	ld.global.nc.v2.f64 	{%fd90, %fd91}, [%rd20];
	fma.rn.f64 	%fd92, %fd89, %fd88, %fd90;
	fma.rn.f64 	%fd93, %fd92, %fd88, %fd91;
	ld.global.nc.v2.f64 	{%fd94, %fd95}, [%rd20+16];
	fma.rn.f64 	%fd96, %fd93, %fd88, %fd94;
	fma.rn.f64 	%fd97, %fd96, %fd88, %fd95;
	ld.global.nc.v2.f64 	{%fd98, %fd99}, [%rd20+32];
	fma.rn.f64 	%fd100, %fd97, %fd88, %fd98;
	fma.rn.f64 	%fd101, %fd100, %fd88, %fd99;
	fma.rn.f64 	%fd102, %fd101, %fd112, %fd112;
	fma.rn.f64 	%fd103, %fd101, %fd88, 0d3FF0000000000000;
	selp.f64 	%fd104, %fd103, %fd102, %p25;
	and.b32  	%r47, %r51, 2;
	setp.eq.s32 	%p26, %r47, 0;
	mov.f64 	%fd105, 0d0000000000000000;
	sub.f64 	%fd106, %fd105, %fd104;
	selp.f64 	%fd107, %fd104, %fd106, %p26;
	mul.f64 	%fd108, %fd17, %fd107;
	mul.wide.s32 	%rd21, %r6, 8;
	add.s64 	%rd22, %rd2, %rd21;
	st.global.f64 	[%rd22], %fd108;
	add.s64 	%rd23, %rd1, %rd21;
	st.global.f64 	[%rd23], %fd108;
	bra.uni 	$L__BB0_21;
$L__BB0_20:
	mul.wide.s32 	%rd5, %r6, 8;
	add.s64 	%rd6, %rd2, %rd5;
	mov.b64 	%rd7, 0;
	st.global.u64 	[%rd6], %rd7;
	add.s64 	%rd8, %rd1, %rd5;
	st.global.u64 	[%rd8], %rd7;
$L__BB0_21:
	ret;

}
	// .globl	_Z11initializeFPdiiidddi
.visible .entry _Z11initializeFPdiiidddi(
	.param .u64 .ptr .align 1 _Z11initializeFPdiiidddi_param_0,
	.param .u32 _Z11initializeFPdiiidddi_param_1,
	.param .u32 _Z11initializeFPdiiidddi_param_2,
	.param .u32 _Z11initializeFPdiiidddi_param_3,
	.param .f64 _Z11initializeFPdiiidddi_param_4,
	.param .f64 _Z11initializeFPdiiidddi_param_5,
	.param .f64 _Z11initializeFPdiiidddi_param_6,
	.param .u32 _Z11initializeFPdiiidddi_param_7
)
{
	.reg .pred 	%p<19>;
	.reg .b32 	%r<50>;
	.reg .b64 	%rd<17>;
	.reg .b64 	%fd<114>;

	ld.param.u64 	%rd1, [_Z11initializeFPdiiidddi_param_0];
	ld.param.u32 	%r17, [_Z11initializeFPdiiidddi_param_1];
	ld.param.u32 	%r20, [_Z11initializeFPdiiidddi_param_2];
	ld.param.u32 	%r21, [_Z11initializeFPdiiidddi_param_3];
	ld.param.f64 	%fd24, [_Z11initializeFPdiiidddi_param_4];
	ld.param.f64 	%fd25, [_Z11initializeFPdiiidddi_param_5];
	ld.param.f64 	%fd26, [_Z11initializeFPdiiidddi_param_6];
	ld.param.u32 	%r19, [_Z11initializeFPdiiidddi_param_7];
	mov.u32 	%r22, %ctaid.x;
	mov.u32 	%r23, %ntid.x;
	mov.u32 	%r24, %tid.x;
	mad.lo.s32 	%r1, %r22, %r23, %r24;
	mov.u32 	%r25, %ctaid.y;
	mov.u32 	%r26, %ntid.y;
	mov.u32 	%r27, %tid.y;
	mad.lo.s32 	%r28, %r25, %r26, %r27;
	mov.u32 	%r3, %ctaid.z;
	setp.ge.s32 	%p1, %r1, %r17;
	setp.ge.s32 	%p2, %r28, %r20;
	or.pred  	%p3, %p1, %p2;
	setp.ge.s32 	%p4, %r3, %r21;
	or.pred  	%p5, %p3, %p4;
	@%p5 bra 	$L__BB1_16;
	add.s32 	%r29, %r3, %r19;
	add.s32 	%r4, %r29, -1;
	setp.gt.u32 	%p6, %r4, 127;
	@%p6 bra 	$L__BB1_16;
	cvt.rn.f64.s32 	%fd27, %r1;
	mul.f64 	%fd28, %fd24, %fd27;
	cvt.rn.f64.u32 	%fd29, %r28;
	mul.f64 	%fd1, %fd25, %fd29;
	cvt.rn.f64.u32 	%fd30, %r4;
	mul.f64 	%fd2, %fd26, %fd30;
	mad.lo.s32 	%r30, %r20, %r3, %r28;
	mad.lo.s32 	%r5, %r30, %r17, %r1;
	mul.f64 	%fd3, %fd28, 0d401921FB54442D18;
	abs.f64 	%fd4, %fd3;
	setp.neu.f64 	%p7, %fd4, 0d7FF0000000000000;
	@%p7 bra 	$L__BB1_4;
	mov.f64 	%fd36, 0d0000000000000000;
	mul.rn.f64 	%fd110, %fd3, %fd36;
	mov.b32 	%r46, 0;
	bra.uni 	$L__BB1_6;
$L__BB1_4:
	mul.f64 	%fd31, %fd3, 0d3FE45F306DC9C883;
	cvt.rni.s32.f64 	%r46, %fd31;
	cvt.rn.f64.s32 	%fd32, %r46;
	fma.rn.f64 	%fd33, %fd32, 0dBFF921FB54442D18, %fd3;
	fma.rn.f64 	%fd34, %fd32, 0dBC91A62633145C00, %fd33;
	fma.rn.f64 	%fd110, %fd32, 0dB97B839A252049C0, %fd34;
	setp.ltu.f64 	%p8, %fd4, 0d41E0000000000000;
	@%p8 bra 	$L__BB1_6;
	{ // callseq 3, 0
	.param .b64 param0;
	st.param.f64 	[param0], %fd3;
	.param .align 16 .b8 retval0[16];
	call.uni (retval0), 
	__internal_trig_reduction_slowpathd, 
	(
	param0
	);
	ld.param.f64 	%fd110, [retval0];
	ld.param.b32 	%r46, [retval0+8];
	} // callseq 3
$L__BB1_6:
	shl.b32 	%r33, %r46, 6;
	cvt.u64.u32 	%rd2, %r33;
	and.b64  	%rd3, %rd2, 64;
	mov.u64 	%rd4, __cudart_sin_cos_coeffs;
	add.s64 	%rd5, %rd4, %rd3;
	mul.rn.f64 	%fd37, %fd110, %fd110;
	and.b32  	%r34, %r46, 1;
	setp.eq.b32 	%p9, %r34, 1;
	selp.f64 	%fd38, 0dBDA8FF8320FD8164, 0d3DE5DB65F9785EBA, %p9;
	ld.global.nc.v2.f64 	{%fd39, %fd40}, [%rd5];
	fma.rn.f64 	%fd41, %fd38, %fd37, %fd39;
	fma.rn.f64 	%fd42, %fd41, %fd37, %fd40;
	ld.global.nc.v2.f64 	{%fd43, %fd44}, [%rd5+16];
	fma.rn.f64 	%fd45, %fd42, %fd37, %fd43;
	fma.rn.f64 	%fd46, %fd45, %fd37, %fd44;
	ld.global.nc.v2.f64 	{%fd47, %fd48}, [%rd5+32];
	fma.rn.f64 	%fd49, %fd46, %fd37, %fd47;
	fma.rn.f64 	%fd50, %fd49, %fd37, %fd48;
	fma.rn.f64 	%fd51, %fd50, %fd110, %fd110;
	fma.rn.f64 	%fd52, %fd50, %fd37, 0d3FF0000000000000;
	selp.f64 	%fd53, %fd52, %fd51, %p9;
	and.b32  	%r35, %r46, 2;
	setp.eq.s32 	%p10, %r35, 0;
	mov.f64 	%fd54, 0d0000000000000000;
	sub.f64 	%fd55, %fd54, %fd53;
	selp.f64 	%fd9, %fd53, %fd55, %p10;
	mul.f64 	%fd10, %fd1, 0d401921FB54442D18;
	abs.f64 	%fd11, %fd10;
	setp.neu.f64 	%p11, %fd11, 0d7FF0000000000000;
	@%p11 bra 	$L__BB1_8;
	mov.f64 	%fd61, 0d0000000000000000;
	mul.rn.f64 	%fd112, %fd10, %fd61;
	mov.b32 	%r48, 1;
	bra.uni 	$L__BB1_11;
$L__BB1_8:
	mul.f64 	%fd56, %fd10, 0d3FE45F306DC9C883;
	cvt.rni.s32.f64 	%r47, %fd56;
	cvt.rn.f64.s32 	%fd57, %r47;
	fma.rn.f64 	%fd58, %fd57, 0dBFF921FB54442D18, %fd10;
	fma.rn.f64 	%fd59, %fd57, 0dBC91A62633145C00, %fd58;
	fma.rn.f64 	%fd112, %fd57, 0dB97B839A252049C0, %fd59;
	setp.ltu.f64 	%p12, %fd11, 0d41E0000000000000;
	@%p12 bra 	$L__BB1_10;
	{ // callseq 4, 0
	.param .b64 param0;
	st.param.f64 	[param0], %fd10;
	.param .align 16 .b8 retval0[16];
	call.uni (retval0), 
	__internal_trig_reduction_slowpathd, 
	(
	param0
	);
	ld.param.f64 	%fd112, [retval0];
	ld.param.b32 	%r47, [retval0+8];
	} // callseq 4
$L__BB1_10:
	add.s32 	%r48, %r47, 1;
$L__BB1_11:
	shl.b32 	%r38, %r48, 6;
	cvt.u64.u32 	%rd6, %r38;
	and.b64  	%rd7, %rd6, 64;
	add.s64 	%rd9, %rd4, %rd7;
	mul.rn.f64 	%fd62, %fd112, %fd112;
	and.b32  	%r39, %r48, 1;
	setp.eq.b32 	%p13, %r39, 1;
	selp.f64 	%fd63, 0dBDA8FF8320FD8164, 0d3DE5DB65F9785EBA, %p13;
	ld.global.nc.v2.f64 	{%fd64, %fd65}, [%rd9];
	fma.rn.f64 	%fd66, %fd63, %fd62, %fd64;
	fma.rn.f64 	%fd67, %fd66, %fd62, %fd65;
	ld.global.nc.v2.f64 	{%fd68, %fd69}, [%rd9+16];
	fma.rn.f64 	%fd70, %fd67, %fd62, %fd68;
	fma.rn.f64 	%fd71, %fd70, %fd62, %fd69;
	ld.global.nc.v2.f64 	{%fd72, %fd73}, [%rd9+32];
	fma.rn.f64 	%fd74, %fd71, %fd62, %fd72;
	fma.rn.f64 	%fd75, %fd74, %fd62, %fd73;
	fma.rn.f64 	%fd76, %fd75, %fd112, %fd112;
	fma.rn.f64 	%fd77, %fd75, %fd62, 0d3FF0000000000000;
	selp.f64 	%fd78, %fd77, %fd76, %p13;
	and.b32  	%r40, %r48, 2;
	setp.eq.s32 	%p14, %r40, 0;
	mov.f64 	%fd79, 0d0000000000000000;
	sub.f64 	%fd80, %fd79, %fd78;
	selp.f64 	%fd81, %fd78, %fd80, %p14;
	mul.f64 	%fd17, %fd9, %fd81;
	mul.f64 	%fd18, %fd2, 0d401921FB54442D18;
	abs.f64 	%fd19, %fd18;
	setp.neu.f64 	%p15, %fd19, 0d7FF0000000000000;
	@%p15 bra 	$L__BB1_13;
	mov.f64 	%fd87, 0d0000000000000000;
	mul.rn.f64 	%fd113, %fd18, %fd87;
	mov.b32 	%r49, 0;
	bra.uni 	$L__BB1_15;
$L__BB1_13:
	mul.f64 	%fd82, %fd18, 0d3FE45F306DC9C883;
	cvt.rni.s32.f64 	%r49, %fd82;
	cvt.rn.f64.s32 	%fd83, %r49;
	fma.rn.f64 	%fd84, %fd83, 0dBFF921FB54442D18, %fd18;
	fma.rn.f64 	%fd85, %fd83, 0dBC91A62633145C00, %fd84;
	fma.rn.f64 	%fd113, %fd83, 0dB97B839A252049C0, %fd85;
	setp.ltu.f64 	%p16, %fd19, 0d41E0000000000000;
	@%p16 bra 	$L__BB1_15;
	{ // callseq 5, 0
	.param .b64 param0;
	st.param.f64 	[param0], %fd18;
	.param .align 16 .b8 retval0[16];
	call.uni (retval0), 
	__internal_trig_reduction_slowpathd, 
	(
	param0
	);
	ld.param.f64 	%fd113, [retval0];
	ld.param.b32 	%r49, [retval0+8];
	} // callseq 5
$L__BB1_15:
	shl.b32 	%r43, %r49, 6;
	cvt.u64.u32 	%rd10, %r43;
	and.b64  	%rd11, %rd10, 64;
	add.s64 	%rd13, %rd4, %rd11;
	mul.rn.f64 	%fd88, %fd113, %fd113;
	and.b32  	%r44, %r49, 1;
	setp.eq.b32 	%p17, %r44, 1;
	selp.f64 	%fd89, 0dBDA8FF8320FD8164, 0d3DE5DB65F9785EBA, %p17;
	ld.global.nc.v2.f64 	{%fd90, %fd91}, [%rd13];
	fma.rn.f64 	%fd92, %fd89, %fd88, %fd90;
	fma.rn.f64 	%fd93, %fd92, %fd88, %fd91;
	ld.global.nc.v2.f64 	{%fd94, %fd95}, [%rd13+16];
	fma.rn.f64 	%fd96, %fd93, %fd88, %fd94;
	fma.rn.f64 	%fd97, %fd96, %fd88, %fd95;
	ld.global.nc.v2.f64 	{%fd98, %fd99}, [%rd13+32];
	fma.rn.f64 	%fd100, %fd97, %fd88, %fd98;
	fma.rn.f64 	%fd101, %fd100, %fd88, %fd99;
	fma.rn.f64 	%fd102, %fd101, %fd113, %fd113;
	fma.rn.f64 	%fd103, %fd101, %fd88, 0d3FF0000000000000;
	selp.f64 	%fd104, %fd103, %fd102, %p17;
	and.b32  	%r45, %r49, 2;
	setp.eq.s32 	%p18, %r45, 0;
	mov.f64 	%fd105, 0d0000000000000000;
	sub.f64 	%fd106, %fd105, %fd104;
	selp.f64 	%fd107, %fd104, %fd106, %p18;
	mul.f64 	%fd108, %fd17, %fd107;
	mul.f64 	%fd109, %fd108, 0dC05D9BDB2E9D68CD;
	cvta.to.global.u64 	%rd14, %rd1;
	mul.wide.s32 	%rd15, %r5, 8;
	add.s64 	%rd16, %rd14, %rd15;
	st.global.f64 	[%rd16], %fd109;
$L__BB1_16:
	ret;

}
	// .globl	_Z20computeExactSolutionPdiiidddi
.visible .entry _Z20computeExactSolutionPdiiidddi(
	.param .u64 .ptr .align 1 _Z20computeExactSolutionPdiiidddi_param_0,
	.param .u32 _Z20computeExactSolutionPdiiidddi_param_1,
	.param .u32 _Z20computeExactSolutionPdiiidddi_param_2,
	.param .u32 _Z20computeExactSolutionPdiiidddi_param_3,
	.param .f64 _Z20computeExactSolutionPdiiidddi_param_4,
	.param .f64 _Z20computeExactSolutionPdiiidddi_param_5,
	.param .f64 _Z20computeExactSolutionPdiiidddi_param_6,
	.param .u32 _Z20computeExactSolutionPdiiidddi_param_7
)
{
	.reg .pred 	%p<19>;
	.reg .b32 	%r<50>;
	.reg .b64 	%rd<17>;
	.reg .b64 	%fd<113>;

	ld.param.u64 	%rd1, [_Z20computeExactSolutionPdiiidddi_param_0];
	ld.param.u32 	%r17, [_Z20computeExactSolutionPdiiidddi_param_1];
	ld.param.u32 	%r20, [_Z20computeExactSolutionPdiiidddi_param_2];
	ld.param.u32 	%r21, [_Z20computeExactSolutionPdiiidddi_param_3];
	ld.param.f64 	%fd24, [_Z20computeExactSolutionPdiiidddi_param_4];
	ld.param.f64 	%fd25, [_Z20computeExactSolutionPdiiidddi_param_5];
	ld.param.f64 	%fd26, [_Z20computeExactSolutionPdiiidddi_param_6];
	ld.param.u32 	%r19, [_Z20computeExactSolutionPdiiidddi_param_7];
	mov.u32 	%r22, %ctaid.x;
	mov.u32 	%r23, %ntid.x;
	mov.u32 	%r24, %tid.x;
	mad.lo.s32 	%r1, %r22, %r23, %r24;
	mov.u32 	%r25, %ctaid.y;
	mov.u32 	%r26, %ntid.y;
	mov.u32 	%r27, %tid.y;
	mad.lo.s32 	%r28, %r25, %r26, %r27;
	mov.u32 	%r3, %ctaid.z;
	setp.ge.s32 	%p1, %r1, %r17;
	setp.ge.s32 	%p2, %r28, %r20;
	or.pred  	%p3, %p1, %p2;
	setp.ge.s32 	%p4, %r3, %r21;
	or.pred  	%p5, %p3, %p4;
	@%p5 bra 	$L__BB2_16;
	add.s32 	%r29, %r3, %r19;
	add.s32 	%r4, %r29, -1;
	setp.gt.u32 	%p6, %r4, 127;
	@%p6 bra 	$L__BB2_16;
	cvt.rn.f64.s32 	%fd27, %r1;
	mul.f64 	%fd28, %fd24, %fd27;
	cvt.rn.f64.u32 	%fd29, %r28;
	mul.f64 	%fd1, %fd25, %fd29;
	cvt.rn.f64.u32 	%fd30, %r4;
	mul.f64 	%fd2, %fd26, %fd30;
	mad.lo.s32 	%r30, %r20, %r3, %r28;
	mad.lo.s32 	%r5, %r30, %r17, %r1;
	mul.f64 	%fd3, %fd28, 0d401921FB54442D18;
	abs.f64 	%fd4, %fd3;
	setp.neu.f64 	%p7, %fd4, 0d7FF0000000000000;
	@%p7 bra 	$L__BB2_4;
	mov.f64 	%fd36, 0d0000000000000000;
	mul.rn.f64 	%fd109, %fd3, %fd36;
	mov.b32 	%r46, 0;
	bra.uni 	$L__BB2_6;
$L__BB2_4:
	mul.f64 	%fd31, %fd3, 0d3FE45F306DC9C883;
	cvt.rni.s32.f64 	%r46, %fd31;
	cvt.rn.f64.s32 	%fd32, %r46;
	fma.rn.f64 	%fd33, %fd32, 0dBFF921FB54442D18, %fd3;
	fma.rn.f64 	%fd34, %fd32, 0dBC91A62633145C00, %fd33;
	fma.rn.f64 	%fd109, %fd32, 0dB97B839A252049C0, %fd34;
	setp.ltu.f64 	%p8, %fd4, 0d41E0000000000000;
	@%p8 bra 	$L__BB2_6;
	{ // callseq 6, 0
	.param .b64 param0;
	st.param.f64 	[param0], %fd3;
	.param .align 16 .b8 retval0[16];
	call.uni (retval0), 
	__internal_trig_reduction_slowpathd, 
	(
	param0
	);
	ld.param.f64 	%fd109, [retval0];
	ld.param.b32 	%r46, [retval0+8];
	} // callseq 6
$L__BB2_6:
	shl.b32 	%r33, %r46, 6;
	cvt.u64.u32 	%rd2, %r33;
	and.b64  	%rd3, %rd2, 64;
	mov.u64 	%rd4, __cudart_sin_cos_coeffs;
	add.s64 	%rd5, %rd4, %rd3;
	mul.rn.f64 	%fd37, %fd109, %fd109;
	and.b32  	%r34, %r46, 1;
	setp.eq.b32 	%p9, %r34, 1;
	selp.f64 	%fd38, 0dBDA8FF8320FD8164, 0d3DE5DB65F9785EBA, %p9;
	ld.global.nc.v2.f64 	{%fd39, %fd40}, [%rd5];
	fma.rn.f64 	%fd41, %fd38, %fd37, %fd39;
	fma.rn.f64 	%fd42, %fd41, %fd37, %fd40;
	ld.global.nc.v2.f64 	{%fd43, %fd44}, [%rd5+16];
	fma.rn.f64 	%fd45, %fd42, %fd37, %fd43;
	fma.rn.f64 	%fd46, %fd45, %fd37, %fd44;
	ld.global.nc.v2.f64 	{%fd47, %fd48}, [%rd5+32];
	fma.rn.f64 	%fd49, %fd46, %fd37, %fd47;
	fma.rn.f64 	%fd50, %fd49, %fd37, %fd48;
	fma.rn.f64 	%fd51, %fd50, %fd109, %fd109;
	fma.rn.f64 	%fd52, %fd50, %fd37, 0d3FF0000000000000;
	selp.f64 	%fd53, %fd52, %fd51, %p9;
	and.b32  	%r35, %r46, 2;
	setp.eq.s32 	%p10, %r35, 0;
	mov.f64 	%fd54, 0d0000000000000000;
	sub.f64 	%fd55, %fd54, %fd53;
	selp.f64 	%fd9, %fd53, %fd55, %p10;
	mul.f64 	%fd10, %fd1, 0d401921FB54442D18;
	abs.f64 	%fd11, %fd10;
	setp.neu.f64 	%p11, %fd11, 0d7FF0000000000000;
	@%p11 bra 	$L__BB2_8;
	mov.f64 	%fd61, 0d0000000000000000;
	mul.rn.f64 	%fd111, %fd10, %fd61;
	mov.b32 	%r48, 1;
	bra.uni 	$L__BB2_11;
$L__BB2_8:
	mul.f64 	%fd56, %fd10, 0d3FE45F306DC9C883;
	cvt.rni.s32.f64 	%r47, %fd56;
	cvt.rn.f64.s32 	%fd57, %r47;
	fma.rn.f64 	%fd58, %fd57, 0dBFF921FB54442D18, %fd10;
	fma.rn.f64 	%fd59, %fd57, 0dBC91A62633145C00, %fd58;
	fma.rn.f64 	%fd111, %fd57, 0dB97B839A252049C0, %fd59;
	setp.ltu.f64 	%p12, %fd11, 0d41E0000000000000;
	@%p12 bra 	$L__BB2_10;
	{ // callseq 7, 0
	.param .b64 param0;
	st.param.f64 	[param0], %fd10;
	.param .align 16 .b8 retval0[16];
	call.uni (retval0), 
	__internal_trig_reduction_slowpathd, 
	(
	param0
	);
	ld.param.f64 	%fd111, [retval0];
	ld.param.b32 	%r47, [retval0+8];
	} // callseq 7
$L__BB2_10:
	add.s32 	%r48, %r47, 1;
$L__BB2_11:
	shl.b32 	%r38, %r48, 6;
	cvt.u64.u32 	%rd6, %r38;
	and.b64  	%rd7, %rd6, 64;
	add.s64 	%rd9, %rd4, %rd7;
	mul.rn.f64 	%fd62, %fd111, %fd111;
	and.b32  	%r39, %r48, 1;
	setp.eq.b32 	%p13, %r39, 1;
	selp.f64 	%fd63, 0dBDA8FF8320FD8164, 0d3DE5DB65F9785EBA, %p13;
	ld.global.nc.v2.f64 	{%fd64, %fd65}, [%rd9];
	fma.rn.f64 	%fd66, %fd63, %fd62, %fd64;
	fma.rn.f64 	%fd67, %fd66, %fd62, %fd65;
	ld.global.nc.v2.f64 	{%fd68, %fd69}, [%rd9+16];
	fma.rn.f64 	%fd70, %fd67, %fd62, %fd68;
	fma.rn.f64 	%fd71, %fd70, %fd62, %fd69;
	ld.global.nc.v2.f64 	{%fd72, %fd73}, [%rd9+32];
	fma.rn.f64 	%fd74, %fd71, %fd62, %fd72;
	fma.rn.f64 	%fd75, %fd74, %fd62, %fd73;
	fma.rn.f64 	%fd76, %fd75, %fd111, %fd111;
	fma.rn.f64 	%fd77, %fd75, %fd62, 0d3FF0000000000000;
	selp.f64 	%fd78, %fd77, %fd76, %p13;
	and.b32  	%r40, %r48, 2;
	setp.eq.s32 	%p14, %r40, 0;
	mov.f64 	%fd79, 0d0000000000000000;
	sub.f64 	%fd80, %fd79, %fd78;
	selp.f64 	%fd81, %fd78, %fd80, %p14;
	mul.f64 	%fd17, %fd9, %fd81;
	mul.f64 	%fd18, %fd2, 0d401921FB54442D18;
	abs.f64 	%fd19, %fd18;
	setp.neu.f64 	%p15, %fd19, 0d7FF0000000000000;
	@%p15 bra 	$L__BB2_13;
	mov.f64 	%fd87, 0d0000000000000000;
	mul.rn.f64 	%fd112, %fd18, %fd87;
	mov.b32 	%r49, 0;
	bra.uni 	$L__BB2_15;
$L__BB2_13:
	mul.f64 	%fd82, %fd18, 0d3FE45F306DC9C883;
	cvt.rni.s32.f64 	%r49, %fd82;
	cvt.rn.f64.s32 	%fd83, %r49;
	fma.rn.f64 	%fd84, %fd83, 0dBFF921FB54442D18, %fd18;
	fma.rn.f64 	%fd85, %fd83, 0dBC91A62633145C00, %fd84;
	fma.rn.f64 	%fd112, %fd83, 0dB97B839A252049C0, %fd85;
	setp.ltu.f64 	%p16, %fd19, 0d41E0000000000000;
	@%p16 bra 	$L__BB2_15;
	{ // callseq 8, 0
	.param .b64 param0;
	st.param.f64 	[param0], %fd18;
	.param .align 16 .b8 retval0[16];
	call.uni (retval0), 
	__internal_trig_reduction_slowpathd, 
	(
	param0
	);
	ld.param.f64 	%fd112, [retval0];
	ld.param.b32 	%r49, [retval0+8];
	} // callseq 8
$L__BB2_15:
	shl.b32 	%r43, %r49, 6;
	cvt.u64.u32 	%rd10, %r43;
	and.b64  	%rd11, %rd10, 64;
	add.s64 	%rd13, %rd4, %rd11;
	mul.rn.f64 	%fd88, %fd112, %fd112;
	and.b32  	%r44, %r49, 1;
	setp.eq.b32 	%p17, %r44, 1;
	selp.f64 	%fd89, 0dBDA8FF8320FD8164, 0d3DE5DB65F9785EBA, %p17;
	ld.global.nc.v2.f64 	{%fd90, %fd91}, [%rd13];
	fma.rn.f64 	%fd92, %fd89, %fd88, %fd90;
	fma.rn.f64 	%fd93, %fd92, %fd88, %fd91;
	ld.global.nc.v2.f64 	{%fd94, %fd95}, [%rd13+16];
	fma.rn.f64 	%fd96, %fd93, %fd88, %fd94;
	fma.rn.f64 	%fd97, %fd96, %fd88, %fd95;
	ld.global.nc.v2.f64 	{%fd98, %fd99}, [%rd13+32];
	fma.rn.f64 	%fd100, %fd97, %fd88, %fd98;
	fma.rn.f64 	%fd101, %fd100, %fd88, %fd99;
	fma.rn.f64 	%fd102, %fd101, %fd112, %fd112;
	fma.rn.f64 	%fd103, %fd101, %fd88, 0d3FF0000000000000;
	selp.f64 	%fd104, %fd103, %fd102, %p17;
	and.b32  	%r45, %r49, 2;
	setp.eq.s32 	%p18, %r45, 0;
	mov.f64 	%fd105, 0d0000000000000000;
	sub.f64 	%fd106, %fd105, %fd104;
	selp.f64 	%fd107, %fd104, %fd106, %p18;
	mul.f64 	%fd108, %fd17, %fd107;
	cvta.to.global.u64 	%rd14, %rd1;
	mul.wide.s32 	%rd15, %r5, 8;
	add.s64 	%rd16, %rd14, %rd15;
	st.global.f64 	[%rd16], %fd108;
$L__BB2_16:
	ret;

}
	// .globl	_Z15jacobiIterationPdS_S_iiidddS_i
.visible .entry _Z15jacobiIterationPdS_S_iiidddS_i(
	.param .u64 .ptr .align 1 _Z15jacobiIterationPdS_S_iiidddS_i_param_0,
	.param .u64 .ptr .align 1 _Z15jacobiIterationPdS_S_iiidddS_i_param_1,
	.param .u64 .ptr .align 1 _Z15jacobiIterationPdS_S_iiidddS_i_param_2,
	.param .u32 _Z15jacobiIterationPdS_S_iiidddS_i_param_3,
	.param .u32 _Z15jacobiIterationPdS_S_iiidddS_i_param_4,
	.param .u32 _Z15jacobiIterationPdS_S_iiidddS_i_param_5,
	.param .f64 _Z15jacobiIterationPdS_S_iiidddS_i_param_6,
	.param .f64 _Z15jacobiIterationPdS_S_iiidddS_i_param_7,
	.param .f64 _Z15jacobiIterationPdS_S_iiidddS_i_param_8,
	.param .u64 .ptr .align 1 _Z15jacobiIterationPdS_S_iiidddS_i_param_9,
	.param .u32 _Z15jacobiIterationPdS_S_iiidddS_i_param_10
)
{
	.reg .pred 	%p<29>;
	.reg .b32 	%r<57>;
	.reg .b64 	%rd<44>;
	.reg .b64 	%fd<143>;

	ld.param.u64 	%rd5, [_Z15jacobiIterationPdS_S_iiidddS_i_param_0];
	ld.param.u64 	%rd6, [_Z15jacobiIterationPdS_S_iiidddS_i_param_1];
	ld.param.u32 	%r17, [_Z15jacobiIterationPdS_S_iiidddS_i_param_3];
	ld.param.u32 	%r21, [_Z15jacobiIterationPdS_S_iiidddS_i_param_4];
	ld.param.u32 	%r19, [_Z15jacobiIterationPdS_S_iiidddS_i_param_5];
	ld.param.f64 	%fd24, [_Z15jacobiIterationPdS_S_iiidddS_i_param_6];
	ld.param.f64 	%fd25, [_Z15jacobiIterationPdS_S_iiidddS_i_param_7];
	ld.param.f64 	%fd26, [_Z15jacobiIterationPdS_S_iiidddS_i_param_8];
	ld.param.u64 	%rd7, [_Z15jacobiIterationPdS_S_iiidddS_i_param_9];
	ld.param.u32 	%r20, [_Z15jacobiIterationPdS_S_iiidddS_i_param_10];
	cvta.to.global.u64 	%rd1, %rd7;
	cvta.to.global.u64 	%rd2, %rd6;
	cvta.to.global.u64 	%rd3, %rd5;
	mov.u32 	%r22, %ctaid.x;
	mov.u32 	%r23, %ntid.x;
	mov.u32 	%r24, %tid.x;
	mad.lo.s32 	%r1, %r22, %r23, %r24;
	mov.u32 	%r25, %ctaid.y;
	mov.u32 	%r26, %ntid.y;
	mov.u32 	%r27, %tid.y;
	mad.lo.s32 	%r28, %r25, %r26, %r27;
	mov.u32 	%r3, %ctaid.z;
	setp.ge.s32 	%p1, %r1, %r17;
	setp.ge.s32 	%p2, %r28, %r21;
	or.pred  	%p3, %p1, %p2;
	setp.ge.s32 	%p4, %r3, %r19;
	or.pred  	%p5, %p3, %p4;
	@%p5 bra 	$L__BB3_22;
	add.s32 	%r4, %r20, %r3;
	mad.lo.s32 	%r29, %r21, %r3, %r28;
	mad.lo.s32 	%r5, %r29, %r17, %r1;
	setp.eq.s32 	%p6, %r1, 0;
	add.s32 	%r30, %r17, -1;
	setp.eq.s32 	%p7, %r1, %r30;
	or.pred  	%p8, %p6, %p7;
	setp.eq.s32 	%p9, %r28, 0;
	or.pred  	%p10, %p9, %p8;
	@%p10 bra 	$L__BB3_5;
	add.s32 	%r31, %r21, -1;
	setp.eq.s32 	%p11, %r28, %r31;
	@%p11 bra 	$L__BB3_5;
	setp.eq.s32 	%p12, %r4, 128;
	@%p12 bra 	$L__BB3_5;
	setp.ne.s32 	%p13, %r4, 1;
	@%p13 bra 	$L__BB3_19;
$L__BB3_5:
	cvt.rn.f64.s32 	%fd57, %r1;
	mul.f64 	%fd58, %fd24, %fd57;
	cvt.rn.f64.u32 	%fd59, %r28;
	mul.f64 	%fd1, %fd25, %fd59;
	add.s32 	%r37, %r4, -1;
	cvt.rn.f64.s32 	%fd60, %r37;
	mul.f64 	%fd2, %fd26, %fd60;
	mul.f64 	%fd3, %fd58, 0d401921FB54442D18;
	abs.f64 	%fd4, %fd3;
	setp.neu.f64 	%p17, %fd4, 0d7FF0000000000000;
	@%p17 bra 	$L__BB3_7;
	mov.f64 	%fd66, 0d0000000000000000;
	mul.rn.f64 	%fd139, %fd3, %fd66;
	mov.b32 	%r53, 0;
	bra.uni 	$L__BB3_9;
$L__BB3_7:
	mul.f64 	%fd61, %fd3, 0d3FE45F306DC9C883;
	cvt.rni.s32.f64 	%r53, %fd61;
	cvt.rn.f64.s32 	%fd62, %r53;
	fma.rn.f64 	%fd63, %fd62, 0dBFF921FB54442D18, %fd3;
	fma.rn.f64 	%fd64, %fd62, 0dBC91A62633145C00, %fd63;
	fma.rn.f64 	%fd139, %fd62, 0dB97B839A252049C0, %fd64;
	setp.ltu.f64 	%p18, %fd4, 0d41E0000000000000;
	@%p18 bra 	$L__BB3_9;
	{ // callseq 9, 0
	.param .b64 param0;
	st.param.f64 	[param0], %fd3;
	.param .align 16 .b8 retval0[16];
	call.uni (retval0), 
	__internal_trig_reduction_slowpathd, 
	(
	param0
	);
	ld.param.f64 	%fd139, [retval0];
	ld.param.b32 	%r53, [retval0+8];
	} // callseq 9
$L__BB3_9:
	shl.b32 	%r40, %r53, 6;
	cvt.u64.u32 	%rd27, %r40;
	and.b64  	%rd28, %rd27, 64;
	mov.u64 	%rd29, __cudart_sin_cos_coeffs;
	add.s64 	%rd30, %rd29, %rd28;
	mul.rn.f64 	%fd67, %fd139, %fd139;
	and.b32  	%r41, %r53, 1;
	setp.eq.b32 	%p19, %r41, 1;
	selp.f64 	%fd68, 0dBDA8FF8320FD8164, 0d3DE5DB65F9785EBA, %p19;
	ld.global.nc.v2.f64 	{%fd69, %fd70}, [%rd30];
	fma.rn.f64 	%fd71, %fd68, %fd67, %fd69;
	fma.rn.f64 	%fd72, %fd71, %fd67, %fd70;
	ld.global.nc.v2.f64 	{%fd73, %fd74}, [%rd30+16];
	fma.rn.f64 	%fd75, %fd72, %fd67, %fd73;
	fma.rn.f64 	%fd76, %fd75, %fd67, %fd74;
	ld.global.nc.v2.f64 	{%fd77, %fd78}, [%rd30+32];
	fma.rn.f64 	%fd79, %fd76, %fd67, %fd77;
	fma.rn.f64 	%fd80, %fd79, %fd67, %fd78;
	fma.rn.f64 	%fd81, %fd80, %fd139, %fd139;
	fma.rn.f64 	%fd82, %fd80, %fd67, 0d3FF0000000000000;
	selp.f64 	%fd83, %fd82, %fd81, %p19;
	and.b32  	%r42, %r53, 2;
	setp.eq.s32 	%p20, %r42, 0;
	mov.f64 	%fd84, 0d0000000000000000;
	sub.f64 	%fd85, %fd84, %fd83;
	selp.f64 	%fd9, %fd83, %fd85, %p20;
	mul.f64 	%fd10, %fd1, 0d401921FB54442D18;
	abs.f64 	%fd11, %fd10;
	setp.neu.f64 	%p21, %fd11, 0d7FF0000000000000;
	@%p21 bra 	$L__BB3_11;
	mov.f64 	%fd91, 0d0000000000000000;
	mul.rn.f64 	%fd141, %fd10, %fd91;
	mov.b32 	%r55, 1;
	bra.uni 	$L__BB3_14;
$L__BB3_11:
	mul.f64 	%fd86, %fd10, 0d3FE45F306DC9C883;
	cvt.rni.s32.f64 	%r54, %fd86;
	cvt.rn.f64.s32 	%fd87, %r54;
	fma.rn.f64 	%fd88, %fd87, 0dBFF921FB54442D18, %fd10;
	fma.rn.f64 	%fd89, %fd87, 0dBC91A62633145C00, %fd88;
	fma.rn.f64 	%fd141, %fd87, 0dB97B839A252049C0, %fd89;
	setp.ltu.f64 	%p22, %fd11, 0d41E0000000000000;
	@%p22 bra 	$L__BB3_13;
	{ // callseq 10, 0
	.param .b64 param0;
	st.param.f64 	[param0], %fd10;
	.param .align 16 .b8 retval0[16];
	call.uni (retval0), 
	__internal_trig_reduction_slowpathd, 
	(
	param0
	);
	ld.param.f64 	%fd141, [retval0];
	ld.param.b32 	%r54, [retval0+8];
	} // callseq 10
$L__BB3_13:
	add.s32 	%r55, %r54, 1;
$L__BB3_14:
	shl.b32 	%r45, %r55, 6;
	cvt.u64.u32 	%rd31, %r45;
	and.b64  	%rd32, %rd31, 64;
	add.s64 	%rd34, %rd29, %rd32;
	mul.rn.f64 	%fd92, %fd141, %fd141;
	and.b32  	%r46, %r55, 1;
	setp.eq.b32 	%p23, %r46, 1;
	selp.f64 	%fd93, 0dBDA8FF8320FD8164, 0d3DE5DB65F9785EBA, %p23;
	ld.global.nc.v2.f64 	{%fd94, %fd95}, [%rd34];
	fma.rn.f64 	%fd96, %fd93, %fd92, %fd94;
	fma.rn.f64 	%fd97, %fd96, %fd92, %fd95;
	ld.global.nc.v2.f64 	{%fd98, %fd99}, [%rd34+16];
	fma.rn.f64 	%fd100, %fd97, %fd92, %fd98;
	fma.rn.f64 	%fd101, %fd100, %fd92, %fd99;
	ld.global.nc.v2.f64 	{%fd102, %fd103}, [%rd34+32];
	fma.rn.f64 	%fd104, %fd101, %fd92, %fd102;
	fma.rn.f64 	%fd105, %fd104, %fd92, %fd103;
	fma.rn.f64 	%fd106, %fd105, %fd141, %fd141;
	fma.rn.f64 	%fd107, %fd105, %fd92, 0d3FF0000000000000;
	selp.f64 	%fd108, %fd107, %fd106, %p23;
	and.b32  	%r47, %r55, 2;
	setp.eq.s32 	%p24, %r47, 0;
	mov.f64 	%fd109, 0d0000000000000000;
	sub.f64 	%fd110, %fd109, %fd108;
	selp.f64 	%fd111, %fd108, %fd110, %p24;
	mul.f64 	%fd17, %fd9, %fd111;
	mul.f64 	%fd18, %fd2, 0d401921FB54442D18;
	abs.f64 	%fd19, %fd18;
	setp.neu.f64 	%p25, %fd19, 0d7FF0000000000000;
	@%p25 bra 	$L__BB3_16;
	mov.f64 	%fd117, 0d0000000000000000;
	mul.rn.f64 	%fd142, %fd18, %fd117;
	mov.b32 	%r56, 0;
	bra.uni 	$L__BB3_18;
$L__BB3_16:
	mul.f64 	%fd112, %fd18, 0d3FE45F306DC9C883;
	cvt.rni.s32.f64 	%r56, %fd112;
	cvt.rn.f64.s32 	%fd113, %r56;
	fma.rn.f64 	%fd114, %fd113, 0dBFF921FB54442D18, %fd18;
	fma.rn.f64 	%fd115, %fd113, 0dBC91A62633145C00, %fd114;
	fma.rn.f64 	%fd142, %fd113, 0dB97B839A252049C0, %fd115;
	setp.ltu.f64 	%p26, %fd19, 0d41E0000000000000;
	@%p26 bra 	$L__BB3_18;
	{ // callseq 11, 0
	.param .b64 param0;
	st.param.f64 	[param0], %fd18;
	.param .align 16 .b8 retval0[16];
	call.uni (retval0), 
	__internal_trig_reduction_slowpathd, 
	(
	param0
	);
	ld.param.f64 	%fd142, [retval0];
	ld.param.b32 	%r56, [retval0+8];
	} // callseq 11
$L__BB3_18:
	shl.b32 	%r50, %r56, 6;
	cvt.u64.u32 	%rd35, %r50;
	and.b64  	%rd36, %rd35, 64;
	add.s64 	%rd38, %rd29, %rd36;
	mul.rn.f64 	%fd118, %fd142, %fd142;
	and.b32  	%r51, %r56, 1;
	setp.eq.b32 	%p27, %r51, 1;
	selp.f64 	%fd119, 0dBDA8FF8320FD8164, 0d3DE5DB65F9785EBA, %p27;
	ld.global.nc.v2.f64 	{%fd120, %fd121}, [%rd38];
	fma.rn.f64 	%fd122, %fd119, %fd118, %fd120;
	fma.rn.f64 	%fd123, %fd122, %fd118, %fd121;
	ld.global.nc.v2.f64 	{%fd124, %fd125}, [%rd38+16];
	fma.rn.f64 	%fd126, %fd123, %fd118, %fd124;
	fma.rn.f64 	%fd127, %fd126, %fd118, %fd125;
	ld.global.nc.v2.f64 	{%fd128, %fd129}, [%rd38+32];
	fma.rn.f64 	%fd130, %fd127, %fd118, %fd128;
	fma.rn.f64 	%fd131, %fd130, %fd118, %fd129;
	fma.rn.f64 	%fd132, %fd131, %fd142, %fd142;
	fma.rn.f64 	%fd133, %fd131, %fd118, 0d3FF0000000000000;
	selp.f64 	%fd134, %fd133, %fd132, %p27;
	and.b32  	%r52, %r56, 2;
	setp.eq.s32 	%p28, %r52, 0;
	mov.f64 	%fd135, 0d0000000000000000;
	sub.f64 	%fd136, %fd135, %fd134;
	selp.f64 	%fd137, %fd134, %fd136, %p28;
	mul.f64 	%fd138, %fd17, %fd137;
	mul.wide.s32 	%rd39, %r5, 8;
	add.s64 	%rd40, %rd2, %rd39;
	st.global.f64 	[%rd40], %fd138;
	add.s64 	%rd41, %rd1, %rd39;
	mov.b64 	%rd42, 0;
	st.global.u64 	[%rd41], %rd42;
	bra.uni 	$L__BB3_22;
$L__BB3_19:
	setp.eq.s32 	%p14, %r3, 0;
	add.s32 	%r33, %r19, -1;
	setp.ge.u32 	%p15, %r3, %r33;
	or.pred  	%p16, %p14, %p15;
	@%p16 bra 	$L__BB3_21;
	ld.param.u64 	%rd43, [_Z15jacobiIterationPdS_S_iiidddS_i_param_2];
	sub.s32 	%r34, %r5, %r17;
	mul.lo.s32 	%r35, %r21, %r17;
	sub.s32 	%r36, %r5, %r35;
	mul.wide.s32 	%rd13, %r5, 8;
	add.s64 	%rd14, %rd3, %rd13;
	ld.global.f64 	%fd28, [%rd14+-8];
	ld.global.f64 	%fd29, [%rd14+8];
	mul.wide.s32 	%rd15, %r34, 8;
	add.s64 	%rd16, %rd3, %rd15;
	ld.global.f64 	%fd30, [%rd16];
	mul.wide.s32 	%rd17, %r17, 8;
	add.s64 	%rd18, %rd14, %rd17;
	ld.global.f64 	%fd31, [%rd18];
	mul.wide.s32 	%rd19, %r36, 8;
	add.s64 	%rd20, %rd3, %rd19;
	ld.global.f64 	%fd32, [%rd20];
	mul.wide.s32 	%rd21, %r35, 8;
	add.s64 	%rd22, %rd14, %rd21;
	ld.global.f64 	%fd33, [%rd22];
	ld.global.f64 	%fd34, [%rd14];
	add.f64 	%fd35, %fd28, %fd29;
	mul.f64 	%fd36, %fd24, %fd24;
	div.rn.f64 	%fd37, %fd35, %fd36;
	add.f64 	%fd38, %fd30, %fd31;
	mul.f64 	%fd39, %fd25, %fd25;
	div.rn.f64 	%fd40, %fd38, %fd39;
	add.f64 	%fd41, %fd37, %fd40;
	add.f64 	%fd42, %fd32, %fd33;
	mul.f64 	%fd43, %fd26, %fd26;
	div.rn.f64 	%fd44, %fd42, %fd43;
	add.f64 	%fd45, %fd41, %fd44;
	cvta.to.global.u64 	%rd23, %rd43;
	add.s64 	%rd24, %rd23, %rd13;
	ld.global.f64 	%fd46, [%rd24];
	sub.f64 	%fd47, %fd45, %fd46;
	mov.f64 	%fd48, 0d4000000000000000;
	div.rn.f64 	%fd49, %fd48, %fd36;
	div.rn.f64 	%fd50, %fd48, %fd39;
	add.f64 	%fd51, %fd49, %fd50;
	div.rn.f64 	%fd52, %fd48, %fd43;
	add.f64 	%fd53, %fd51, %fd52;
	div.rn.f64 	%fd54, %fd47, %fd53;
	add.s64 	%rd25, %rd2, %rd13;
	st.global.f64 	[%rd25], %fd54;
	sub.f64 	%fd55, %fd54, %fd34;
	mul.f64 	%fd56, %fd55, %fd55;
	add.s64 	%rd26, %rd1, %rd13;
	st.global.f64 	[%rd26], %fd56;
	bra.uni 	$L__BB3_22;
$L__BB3_21:
	mul.wide.s32 	%rd8, %r5, 8;
	add.s64 	%rd9, %rd3, %rd8;
	ld.global.f64 	%fd27, [%rd9];
	add.s64 	%rd10, %rd2, %rd8;
	st.global.f64 	[%rd10], %fd27;
	add.s64 	%rd11, %rd1, %rd8;
	mov.b64 	%rd12, 0;
	st.global.u64 	[%rd11], %rd12;
$L__BB3_22:
	ret;

}
	// .globl	_Z15computeResidualPdS_S_iiidddi
.visible .entry _Z15computeResidualPdS_S_iiidddi(
	.param .u64 .ptr .align 1 _Z15computeResidualPdS_S_iiidddi_param_0,
	.param .u64 .ptr .align 1 _Z15computeResidualPdS_S_iiidddi_param_1,
	.param .u64 .ptr .align 1 _Z15computeResidualPdS_S_iiidddi_param_2,
	.param .u32 _Z15computeResidualPdS_S_iiidddi_param_3,
	.param .u32 _Z15computeResidualPdS_S_iiidddi_param_4,
	.param .u32 _Z15computeResidualPdS_S_iiidddi_param_5,
	.param .f64 _Z15computeResidualPdS_S_iiidddi_param_6,
	.param .f64 _Z15computeResidualPdS_S_iiidddi_param_7,
	.param .f64 _Z15computeResidualPdS_S_iiidddi_param_8,
	.param .u32 _Z15computeResidualPdS_S_iiidddi_param_9
)
{
	.reg .pred 	%p<22>;
	.reg .b32 	%r<28>;
	.reg .b64 	%rd<25>;
	.reg .b64 	%fd<29>;

	ld.param.u64 	%rd2, [_Z15computeResidualPdS_S_iiidddi_param_0];
	ld.param.u64 	%rd3, [_Z15computeResidualPdS_S_iiidddi_param_1];
	ld.param.u64 	%rd4, [_Z15computeResidualPdS_S_iiidddi_param_2];
	ld.param.u32 	%r9, [_Z15computeResidualPdS_S_iiidddi_param_3];
	ld.param.u32 	%r6, [_Z15computeResidualPdS_S_iiidddi_param_4];
	ld.param.u32 	%r7, [_Z15computeResidualPdS_S_iiidddi_param_5];
	ld.param.f64 	%fd1, [_Z15computeResidualPdS_S_iiidddi_param_6];
	ld.param.f64 	%fd2, [_Z15computeResidualPdS_S_iiidddi_param_7];
	ld.param.f64 	%fd3, [_Z15computeResidualPdS_S_iiidddi_param_8];
	ld.param.u32 	%r8, [_Z15computeResidualPdS_S_iiidddi_param_9];
	cvta.to.global.u64 	%rd1, %rd4;
	mov.u32 	%r10, %ctaid.x;
	mov.u32 	%r11, %ntid.x;
	mov.u32 	%r12, %tid.x;
	mad.lo.s32 	%r13, %r10, %r11, %r12;
	mov.u32 	%r14, %ctaid.y;
	mov.u32 	%r15, %ntid.y;
	mov.u32 	%r16, %tid.y;
	mad.lo.s32 	%r2, %r14, %r15, %r16;
	mov.u32 	%r3, %ctaid.z;
	setp.lt.s32 	%p4, %r13, 1;
	add.s32 	%r17, %r9, -1;
	setp.ge.s32 	%p5, %r13, %r17;
	or.pred  	%p6, %p4, %p5;
	setp.eq.s32 	%p7, %r2, 0;
	mov.pred 	%p21, 0;
	or.pred  	%p8, %p7, %p6;
	@%p8 bra 	$L__BB4_2;
	add.s32 	%r18, %r6, -1;
	setp.lt.s32 	%p21, %r2, %r18;
$L__BB4_2:
	setp.eq.s32 	%p9, %r3, 0;
	not.pred 	%p10, %p21;
	or.pred  	%p11, %p9, %p10;
	add.s32 	%r20, %r7, -1;
	setp.ge.s32 	%p12, %r3, %r20;
	or.pred  	%p13, %p11, %p12;
	@%p13 bra 	$L__BB4_7;
	mad.lo.s32 	%r24, %r6, %r3, %r2;
	mad.lo.s32 	%r4, %r24, %r9, %r13;
	add.s32 	%r23, %r8, %r3;
	setp.eq.s32 	%p19, %r23, 128;
	@%p19 bra 	$L__BB4_5;
	setp.ne.s32 	%p20, %r23, 1;
	@%p20 bra 	$L__BB4_6;
$L__BB4_5:
	mul.wide.s32 	%rd8, %r4, 8;
	add.s64 	%rd9, %rd1, %rd8;
	mov.b64 	%rd10, 0;
	st.global.u64 	[%rd9], %rd10;
	bra.uni 	$L__BB4_9;
$L__BB4_6:
	cvta.to.global.u64 	%rd11, %rd2;
	sub.s32 	%r25, %r4, %r9;
	mul.lo.s32 	%r26, %r6, %r9;
	sub.s32 	%r27, %r4, %r26;
	mul.wide.s32 	%rd12, %r4, 8;
	add.s64 	%rd13, %rd11, %rd12;
	ld.global.f64 	%fd4, [%rd13+8];
	ld.global.f64 	%fd5, [%rd13];
	add.f64 	%fd6, %fd5, %fd5;
	sub.f64 	%fd7, %fd4, %fd6;
	ld.global.f64 	%fd8, [%rd13+-8];
	add.f64 	%fd9, %fd8, %fd7;
	mul.f64 	%fd10, %fd1, %fd1;
	div.rn.f64 	%fd11, %fd9, %fd10;
	mul.wide.s32 	%rd14, %r9, 8;
	add.s64 	%rd15, %rd13, %rd14;
	ld.global.f64 	%fd12, [%rd15];
	sub.f64 	%fd13, %fd12, %fd6;
	mul.wide.s32 	%rd16, %r25, 8;
	add.s64 	%rd17, %rd11, %rd16;
	ld.global.f64 	%fd14, [%rd17];
	add.f64 	%fd15, %fd14, %fd13;
	mul.f64 	%fd16, %fd2, %fd2;
	div.rn.f64 	%fd17, %fd15, %fd16;
	add.f64 	%fd18, %fd11, %fd17;
	mul.wide.s32 	%rd18, %r26, 8;
	add.s64 	%rd19, %rd13, %rd18;
	ld.global.f64 	%fd19, [%rd19];
	sub.f64 	%fd20, %fd19, %fd6;
	mul.wide.s32 	%rd20, %r27, 8;
	add.s64 	%rd21, %rd11, %rd20;
	ld.global.f64 	%fd21, [%rd21];
	add.f64 	%fd22, %fd21, %fd20;
	mul.f64 	%fd23, %fd3, %fd3;
	div.rn.f64 	%fd24, %fd22, %fd23;
	add.f64 	%fd25, %fd18, %fd24;
	cvta.to.global.u64 	%rd22, %rd3;
	add.s64 	%rd23, %rd22, %rd12;
	ld.global.f64 	%fd26, [%rd23];
	sub.f64 	%fd27, %fd25, %fd26;
	mul.f64 	%fd28, %fd27, %fd27;
	add.s64 	%rd24, %rd1, %rd12;
	st.global.f64 	[%rd24], %fd28;
	bra.uni 	$L__BB4_9;
$L__BB4_7:
	setp.ge.s32 	%p14, %r13, %r9;
	setp.ge.s32 	%p15, %r2, %r6;
	or.pred  	%p16, %p14, %p15;
	setp.ge.s32 	%p17, %r3, %r7;
	or.pred  	%p18, %p16, %p17;
	@%p18 bra 	$L__BB4_9;
	mad.lo.s32 	%r21, %r6, %r3, %r2;
	mad.lo.s32 	%r22, %r21, %r9, %r13;
	mul.wide.s32 	%rd5, %r22, 8;
	add.s64 	%rd6, %rd1, %rd5;
	mov.b64 	%rd7, 0;
	st.global.u64 	[%rd6], %rd7;
$L__BB4_9:
	ret;

}
	// .globl	_Z12computeErrorPdS_S_iiii
.visible .entry _Z12computeErrorPdS_S_iiii(
	.param .u64 .ptr .align 1 _Z12computeErrorPdS_S_iiii_param_0,
	.param .u64 .ptr .align 1 _Z12computeErrorPdS_S_iiii_param_1,
	.param .u64 .ptr .align 1 _Z12computeErrorPdS_S_iiii_param_2,
	.param .u32 _Z12computeErrorPdS_S_iiii_param_3,
	.param .u32 _Z12computeErrorPdS_S_iiii_param_4,
	.param .u32 _Z12computeErrorPdS_S_iiii_param_5,
	.param .u32 _Z12computeErrorPdS_S_iiii_param_6
)
{
	.reg .pred 	%p<9>;
	.reg .b32 	%r<20>;
	.reg .b64 	%rd<14>;
	.reg .b64 	%fd<5>;

	ld.param.u64 	%rd2, [_Z12computeErrorPdS_S_iiii_param_0];
	ld.param.u64 	%rd3, [_Z12computeErrorPdS_S_iiii_param_1];
	ld.param.u64 	%rd4, [_Z12computeErrorPdS_S_iiii_param_2];
	ld.param.u32 	%r5, [_Z12computeErrorPdS_S_iiii_param_3];
	ld.param.u32 	%r8, [_Z12computeErrorPdS_S_iiii_param_4];
	ld.param.u32 	%r9, [_Z12computeErrorPdS_S_iiii_param_5];
	ld.param.u32 	%r7, [_Z12computeErrorPdS_S_iiii_param_6];
	cvta.to.global.u64 	%rd1, %rd4;
	mov.u32 	%r10, %ctaid.x;
	mov.u32 	%r11, %ntid.x;
	mov.u32 	%r12, %tid.x;
	mad.lo.s32 	%r1, %r10, %r11, %r12;
	mov.u32 	%r13, %ctaid.y;
	mov.u32 	%r14, %ntid.y;
	mov.u32 	%r15, %tid.y;
	mad.lo.s32 	%r16, %r13, %r14, %r15;
	mov.u32 	%r3, %ctaid.z;
	setp.ge.s32 	%p1, %r1, %r5;
	setp.ge.s32 	%p2, %r16, %r8;
	or.pred  	%p3, %p1, %p2;
	setp.ge.s32 	%p4, %r3, %r9;
	or.pred  	%p5, %p3, %p4;
	@%p5 bra 	$L__BB5_4;
	mad.lo.s32 	%r17, %r8, %r3, %r16;
	mad.lo.s32 	%r4, %r17, %r5, %r1;
	add.s32 	%r18, %r3, %r7;
	add.s32 	%r19, %r18, -1;
	setp.gt.u32 	%p6, %r19, 127;
	setp.lt.s32 	%p7, %r1, 0;
	or.pred  	%p8, %p7, %p6;
	@%p8 bra 	$L__BB5_3;
	cvta.to.global.u64 	%rd8, %rd2;
	mul.wide.s32 	%rd9, %r4, 8;
	add.s64 	%rd10, %rd8, %rd9;
	ld.global.f64 	%fd1, [%rd10];
	cvta.to.global.u64 	%rd11, %rd3;
	add.s64 	%rd12, %rd11, %rd9;
	ld.global.f64 	%fd2, [%rd12];
	sub.f64 	%fd3, %fd1, %fd2;
	mul.f64 	%fd4, %fd3, %fd3;
	add.s64 	%rd13, %rd1, %rd9;
	st.global.f64 	[%rd13], %fd4;
	bra.uni 	$L__BB5_4;
$L__BB5_3:
	mul.wide.s32 	%rd5, %r4, 8;
	add.s64 	%rd6, %rd1, %rd5;
	mov.b64 	%rd7, 0;
	st.global.u64 	[%rd6], %rd7;
$L__BB5_4:
	ret;

}
.func  (.param .align 16 .b8 func_retval0[16]) __internal_trig_reduction_slowpathd(
	.param .b64 __internal_trig_reduction_slowpathd_param_0
)
{
	.local .align 8 .b8 	__local_depot6[40];
	.reg .b64 	%SP;
	.reg .b64 	%SPL;
	.reg .pred 	%p<10>;
	.reg .b32 	%r<47>;
	.reg .b64 	%rd<74>;
	.reg .b64 	%fd<5>;

	mov.u64 	%SPL, __local_depot6;
	ld.param.f64 	%fd4, [__internal_trig_reduction_slowpathd_param_0];
	add.u64 	%rd1, %SPL, 0;
	{
	.reg .b32 %temp; 
	mov.b64 	{%temp, %r1}, %fd4;
	}
	shr.u32 	%r2, %r1, 20;
	and.b32  	%r3, %r2, 2047;
	setp.eq.s32 	%p1, %r3, 2047;
	mov.b32 	%r46, 0;
	@%p1 bra 	$L__BB6_9;
	add.s32 	%r20, %r3, -1024;
	mov.b64 	%rd20, %fd4;
	shl.b64 	%rd2, %rd20, 11;
	shr.u32 	%r4, %r20, 6;
	sub.s32 	%r45, 15, %r4;
	sub.s32 	%r21, 19, %r4;
	setp.lt.u32 	%p2, %r20, 128;
	selp.b32 	%r6, 18, %r21, %p2;
	setp.ge.s32 	%p3, %r45, %r6;
	mov.b64 	%rd70, 0;
	@%p3 bra 	$L__BB6_4;
	add.s32 	%r23, %r6, %r4;
	neg.s32 	%r43, %r23;
	or.b64  	%rd3, %rd2, -9223372036854775808;
	mov.b64 	%rd70, 0;
	mov.b32 	%r42, 0;
	mov.u64 	%rd25, __cudart_i2opi_d;
	mov.u32 	%r44, %r45;
$L__BB6_3:
	.pragma "nounroll";
	mul.wide.s32 	%rd22, %r42, 8;
	add.s64 	%rd23, %rd1, %rd22;
	mul.wide.s32 	%rd24, %r44, 8;
	add.s64 	%rd26, %rd25, %rd24;
	ld.global.nc.u64 	%rd27, [%rd26];
	{
	.reg .u32 %r0, %r1, %r2, %r3, %alo, %ahi, %blo, %bhi, %clo, %chi;
	mov.b64 	{%alo,%ahi}, %rd27;
	mov.b64 	{%blo,%bhi}, %rd3;
	mov.b64 	{%clo,%chi}, %rd70;
	mad.lo.cc.u32 	%r0, %alo, %blo, %clo;
	madc.hi.cc.u32 	%r1, %alo, %blo, %chi;
	madc.hi.u32 	%r2, %alo, %bhi, 0;
	mad.lo.cc.u32 	%r1, %alo, %bhi, %r1;
	madc.hi.cc.u32 	%r2, %ahi, %blo, %r2;
	madc.hi.u32 	%r3, %ahi, %bhi, 0;
	mad.lo.cc.u32 	%r1, %ahi, %blo, %r1;
	madc.lo.cc.u32 	%r2, %ahi, %bhi, %r2;
	addc.u32 	%r3, %r3, 0;
	mov.b64 	%rd28, {%r0,%r1};
	mov.b64 	%rd70, {%r2,%r3};
	}
	st.local.u64 	[%rd23], %rd28;
	add.s32 	%r44, %r44, 1;
	add.s32 	%r43, %r43, 1;
	add.s32 	%r42, %r42, 1;
	setp.ne.s32 	%p4, %r43, -15;
	mov.u32 	%r45, %r6;
	@%p4 bra 	$L__BB6_3;
$L__BB6_4:
	cvt.s64.s32 	%rd29, %r45;
	cvt.u64.u32 	%rd30, %r4;
	add.s64 	%rd31, %rd30, %rd29;
	shl.b64 	%rd32, %rd31, 3;
	add.s64 	%rd33, %rd1, %rd32;
	st.local.u64 	[%rd33+-120], %rd70;
	and.b32  	%r15, %r2, 63;
	ld.local.u64 	%rd72, [%rd1+16];
	ld.local.u64 	%rd71, [%rd1+24];
	setp.eq.s32 	%p5, %r15, 0;
	@%p5 bra 	$L__BB6_6;
	shl.b64 	%rd34, %rd71, %r15;
	shr.u64 	%rd35, %rd72, 1;
	xor.b32  	%r24, %r15, 63;
	shr.u64 	%rd36, %rd35, %r24;
	or.b64  	%rd71, %rd34, %rd36;
	ld.local.u64 	%rd37, [%rd1+8];
	shl.b64 	%rd38, %rd72, %r15;
	shr.u64 	%rd39, %rd37, 1;
	shr.u64 	%rd40, %rd39, %r24;
	or.b64  	%rd72, %rd38, %rd40;
$L__BB6_6:
	and.b32  	%r25, %r1, -2147483648;
	shr.u64 	%rd41, %rd71, 62;
	cvt.u32.u64 	%r26, %rd41;
	mov.b64 	{%r27, %r28}, %rd71;
	mov.b64 	{%r29, %r30}, %rd72;
	shf.l.wrap.b32 	%r31, %r30, %r27, 2;
	shf.l.wrap.b32 	%r32, %r27, %r28, 2;
	mov.b64 	%rd42, {%r31, %r32};
	shl.b64 	%rd43, %rd72, 2;
	shr.u64 	%rd44, %rd42, 63;
	cvt.u32.u64 	%r33, %rd44;
	add.s32 	%r34, %r33, %r26;
	setp.eq.s32 	%p6, %r25, 0;
	neg.s32 	%r35, %r34;
	selp.b32 	%r46, %r34, %r35, %p6;
	setp.gt.s64 	%p7, %rd42, -1;
	mov.b64 	%rd45, 0;
	{
	.reg .u32 %r0, %r1, %r2, %r3, %a0, %a1, %a2, %a3, %b0, %b1, %b2, %b3;
	mov.b64 	{%a0,%a1}, %rd45;
	mov.b64 	{%a2,%a3}, %rd45;
	mov.b64 	{%b0,%b1}, %rd43;
	mov.b64 	{%b2,%b3}, %rd42;
	sub.cc.u32 	%r0, %a0, %b0;
	subc.cc.u32 	%r1, %a1, %b1;
	subc.cc.u32 	%r2, %a2, %b2;
	subc.u32 	%r3, %a3, %b3;
	mov.b64 	%rd46, {%r0,%r1};
	mov.b64 	%rd47, {%r2,%r3};
	}
	xor.b32  	%r36, %r25, -2147483648;
	selp.b64 	%rd73, %rd42, %rd47, %p7;
	selp.b64 	%rd14, %rd43, %rd46, %p7;
	selp.b32 	%r17, %r25, %r36, %p7;
	clz.b64 	%r37, %rd73;
	cvt.u64.u32 	%rd15, %r37;
	setp.eq.s32 	%p8, %r37, 0;
	@%p8 bra 	$L__BB6_8;
	cvt.u32.u64 	%r38, %rd15;
	and.b32  	%r39, %r38, 63;
	shl.b64 	%rd48, %rd73, %r39;
	shr.u64 	%rd49, %rd14, 1;
	not.b32 	%r40, %r38;
	and.b32  	%r41, %r40, 63;
	shr.u64 	%rd50, %rd49, %r41;
	or.b64  	%rd73, %rd48, %rd50;
$L__BB6_8:
	mov.b64 	%rd51, -3958705157555305931;
	{
	.reg .u32 %r0, %r1, %r2, %r3, %alo, %ahi, %blo, %bhi;
	mov.b64 	{%alo,%ahi}, %rd73;
	mov.b64 	{%blo,%bhi}, %rd51;
	mul.lo.u32 	%r0, %alo, %blo;
	mul.hi.u32 	%r1, %alo, %blo;
	mad.lo.cc.u32 	%r1, %alo, %bhi, %r1;
	madc.hi.u32 	%r2, %alo, %bhi, 0;
	mad.lo.cc.u32 	%r1, %ahi, %blo, %r1;
	madc.hi.cc.u32 	%r2, %ahi, %blo, %r2;
	madc.hi.u32 	%r3, %ahi, %bhi, 0;
	mad.lo.cc.u32 	%r2, %ahi, %bhi, %r2;
	addc.u32 	%r3, %r3, 0;
	mov.b64 	%rd52, {%r0,%r1};
	mov.b64 	%rd53, {%r2,%r3};
	}
	setp.gt.s64 	%p9, %rd53, 0;
	{
	.reg .u32 %r0, %r1, %r2, %r3, %a0, %a1, %a2, %a3, %b0, %b1, %b2, %b3;
	mov.b64 	{%a0,%a1}, %rd52;
	mov.b64 	{%a2,%a3}, %rd53;
	mov.b64 	{%b0,%b1}, %rd52;
	mov.b64 	{%b2,%b3}, %rd53;
	add.cc.u32 	%r0, %a0, %b0;
	addc.cc.u32 	%r1, %a1, %b1;
	addc.cc.u32 	%r2, %a2, %b2;
	addc.u32 	%r3, %a3, %b3;
	mov.b64 	%rd54, {%r0,%r1};
	mov.b64 	%rd55, {%r2,%r3};
	}
	selp.b64 	%rd56, %rd55, %rd53, %p9;
	selp.s64 	%rd57, -1, 0, %p9;
	sub.s64 	%rd58, %rd57, %rd15;
	cvt.u64.u32 	%rd59, %r17;
	shl.b64 	%rd60, %rd59, 32;
	add.s64 	%rd61, %rd56, 1;
	shr.u64 	%rd62, %rd61, 10;
	add.s64 	%rd63, %rd62, 1;
	shr.u64 	%rd64, %rd63, 1;
	shl.b64 	%rd65, %rd58, 52;
	add.s64 	%rd66, %rd65, %rd64;
	add.s64 	%rd67, %rd66, 4602678819172646912;
	or.b64  	%rd68, %rd67, %rd60;
	mov.b64 	%fd4, %rd68;
$L__BB6_9:
	st.param.f64 	[func_retval0], %fd4;
	st.param.b32 	[func_retval0+8], %r46;
	ret;

}


// ===== COMPILED SASS (sm_100) =====

	.target	sm_100

	.elftype	@"ET_EXEC"


//--------------------- .note.nv.tkinfo           --------------------------
	.section	.note.nv.tkinfo,"",@"SHT_NOTE"
	.sectionflags	@"SHF_NOTE_NV_TKINFO"
	.tkinfo
        /*0018*/ 	.word	0x00000002
        /*0030*/ 	.string	""
        /*0030*/ 	.string	"ptxas"
        /*0030*/ 	.string	"Cuda compilation tools, release 13.0, V13.0.88"
        /*0030*/ 	.string	"Build cuda_13.0.r13.0/compiler.36424714_0"
        /*0030*/ 	.string	"-arch sm_100 -m 64 "



//--------------------- .note.nv.cuinfo           --------------------------
	.section	.note.nv.cuinfo,"",@"SHT_NOTE"
	.sectionflags	@"SHF_NOTE_NV_CUINFO"
        /*0018*/ 	.short	0x0002
        /*001a*/ 	.short	0x0064
        /*001c*/ 	.short	0x0082
	.zero		2


//--------------------- .nv.info                  --------------------------
	.section	.nv.info,"",@"SHT_CUDA_INFO"
	.align	4


	//----- nvinfo : EIATTR_REGCOUNT
	.align		4
        /*0000*/ 	.byte	0x04, 0x2f
        /*0002*/ 	.short	(.L_3 - .L_2)
	.align		4
.L_2:
        /*0004*/ 	.word	index@(_Z13initializePhiPdS_iiidddi)
        /*0008*/ 	.word	0x0000001e


	//----- nvinfo : EIATTR_FRAME_SIZE
	.align		4
.L_3:
        /*000c*/ 	.byte	0x04, 0x11
        /*000e*/ 	.short	(.L_5 - .L_4)
	.align		4
.L_4:
        /*0010*/ 	.word	index@($_Z13initializePhiPdS_iiidddi$__internal_trig_reduction_slowpathd)
        /*0014*/ 	.word	0x00000028


	//----- nvinfo : EIATTR_FRAME_SIZE
	.align		4
.L_5:
        /*0018*/ 	.byte	0x04, 0x11
        /*001a*/ 	.short	(.L_7 - .L_6)
	.align		4
.L_6:
        /*001c*/ 	.word	index@(_Z13initializePhiPdS_iiidddi)
        /*0020*/ 	.word	0x00000028


	//----- nvinfo : EIATTR_REGCOUNT
	.align		4
.L_7:
        /*0024*/ 	.byte	0x04, 0x2f
        /*0026*/ 	.short	(.L_9 - .L_8)
	.align		4
.L_8:
        /*0028*/ 	.word	index@(_Z11initializeFPdiiidddi)
        /*002c*/ 	.word	0x0000001e


	//----- nvinfo : EIATTR_FRAME_SIZE
	.align		4
.L_9:
        /*0030*/ 	.byte	0x04, 0x11
        /*0032*/ 	.short	(.L_11 - .L_10)
	.align		4
.L_10:
        /*0034*/ 	.word	index@($_Z11initializeFPdiiidddi$__internal_trig_reduction_slowpathd)
        /*0038*/ 	.word	0x00000028


	//----- nvinfo : EIATTR_FRAME_SIZE
	.align		4
.L_11:
        /*003c*/ 	.byte	0x04, 0x11
        /*003e*/ 	.short	(.L_13 - .L_12)
	.align		4
.L_12:
        /*0040*/ 	.word	index@(_Z11initializeFPdiiidddi)
        /*0044*/ 	.word	0x00000028


	//----- nvinfo : EIATTR_REGCOUNT
	.align		4
.L_13:
        /*0048*/ 	.byte	0x04, 0x2f
        /*004a*/ 	.short	(.L_15 - .L_14)
	.align		4
.L_14:
        /*004c*/ 	.word	index@(_Z20computeExactSolutionPdiiidddi)
        /*0050*/ 	.word	0x0000001e


	//----- nvinfo : EIATTR_FRAME_SIZE
	.align		4
.L_15:
        /*0054*/ 	.byte	0x04, 0x11
        /*0056*/ 	.short	(.L_17 - .L_16)
	.align		4
.L_16:
        /*0058*/ 	.word	index@($_Z20computeExactSolutionPdiiidddi$__internal_trig_reduction_slowpathd)
        /*005c*/ 	.word	0x00000028


	//----- nvinfo : EIATTR_FRAME_SIZE
	.align		4
.L_17:
        /*0060*/ 	.byte	0x04, 0x11
        /*0062*/ 	.short	(.L_19 - .L_18)
	.align		4
.L_18:
        /*0064*/ 	.word	index@(_Z20computeExactSolutionPdiiidddi)
        /*0068*/ 	.word	0x00000028


	//----- nvinfo : EIATTR_REGCOUNT
	.align		4
.L_19:
        /*006c*/ 	.byte	0x04, 0x2f
        /*006e*/ 	.short	(.L_21 - .L_20)
	.align		4
.L_20:
        /*0070*/ 	.word	index@(_Z15jacobiIterationPdS_S_iiidddS_i)
        /*0074*/ 	.word	0x00000028


	//----- nvinfo : EIATTR_FRAME_SIZE
	.align		4
.L_21:
        /*0078*/ 	.byte	0x04, 0x11
        /*007a*/ 	.short	(.L_23 - .L_22)
	.align		4
.L_22:
        /*007c*/ 	.word	index@($_Z15jacobiIterationPdS_S_iiidddS_i$__internal_trig_reduction_slowpathd)
        /*0080*/ 	.word	0x00000028


	//----- nvinfo : EIATTR_FRAME_SIZE
	.align		4
.L_23:
        /*0084*/ 	.byte	0x04, 0x11
        /*0086*/ 	.short	(.L_25 - .L_24)
	.align		4
.L_24:
        /*0088*/ 	.word	index@($__internal_1_$__cuda_sm20_div_rn_f64_full)
        /*008c*/ 	.word	0x00000028


	//----- nvinfo : EIATTR_FRAME_SIZE
	.align		4
.L_25:
        /*0090*/ 	.byte	0x04, 0x11
        /*0092*/ 	.short	(.L_27 - .L_26)
	.align		4
.L_26:
        /*0094*/ 	.word	index@(_Z15jacobiIterationPdS_S_iiidddS_i)
        /*0098*/ 	.word	0x00000028


	//----- nvinfo : EIATTR_REGCOUNT
	.align		4
.L_27:
        /*009c*/ 	.byte	0x04, 0x2f
        /*009e*/ 	.short	(.L_29 - .L_28)
	.align		4
.L_28:
        /*00a0*/ 	.word	index@(_Z15computeResidualPdS_S_iiidddi)
        /*00a4*/ 	.word	0x00000020


	//----- nvinfo : EIATTR_FRAME_SIZE
	.align		4
.L_29:
        /*00a8*/ 	.byte	0x04, 0x11
        /*00aa*/ 	.short	(.L_31 - .L_30)
	.align		4
.L_30:
        /*00ac*/ 	.word	index@($__internal_0_$__cuda_sm20_div_rn_f64_full)
        /*00b0*/ 	.word	0x00000000


	//----- nvinfo : EIATTR_FRAME_SIZE
	.align		4
.L_31:
        /*00b4*/ 	.byte	0x04, 0x11
        /*00b6*/ 	.short	(.L_33 - .L_32)
	.align		4
.L_32:
        /*00b8*/ 	.word	index@(_Z15computeResidualPdS_S_iiidddi)
        /*00bc*/ 	.word	0x00000000


	//----- nvinfo : EIATTR_REGCOUNT
	.align		4
.L_33:
        /*00c0*/ 	.byte	0x04, 0x2f
        /*00c2*/ 	.short	(.L_35 - .L_34)
	.align		4
.L_34:
        /*00c4*/ 	.word	index@(_Z12computeErrorPdS_S_iiii)
        /*00c8*/ 	.word	0x0000000e


	//----- nvinfo : EIATTR_FRAME_SIZE
	.align		4
.L_35:
        /*00cc*/ 	.byte	0x04, 0x11
        /*00ce*/ 	.short	(.L_37 - .L_36)
	.align		4
.L_36:
        /*00d0*/ 	.word	index@(_Z12computeErrorPdS_S_iiii)
        /*00d4*/ 	.word	0x00000000


	//----- nvinfo : EIATTR_MIN_STACK_SIZE
	.align		4
.L_37:
        /*00d8*/ 	.byte	0x04, 0x12
        /*00da*/ 	.short	(.L_39 - .L_38)
	.align		4
.L_38:
        /*00dc*/ 	.word	index@(_Z12computeErrorPdS_S_iiii)
        /*00e0*/ 	.word	0x00000000


	//----- nvinfo : EIATTR_MIN_STACK_SIZE
	.align		4
.L_39:
        /*00e4*/ 	.byte	0x04, 0x12
        /*00e6*/ 	.short	(.L_41 - .L_40)
	.align		4
.L_40:
        /*00e8*/ 	.word	index@(_Z15computeResidualPdS_S_iiidddi)
        /*00ec*/ 	.word	0x00000000


	//----- nvinfo : EIATTR_MIN_STACK_SIZE
	.align		4
.L_41:
        /*00f0*/ 	.byte	0x04, 0x12
        /*00f2*/ 	.short	(.L_43 - .L_42)
	.align		4
.L_42:
        /*00f4*/ 	.word	index@(_Z15jacobiIterationPdS_S_iiidddS_i)
        /*00f8*/ 	.word	0x00000028


	//----- nvinfo : EIATTR_MIN_STACK_SIZE
	.align		4
.L_43:
        /*00fc*/ 	.byte	0x04, 0x12
        /*00fe*/ 	.short	(.L_45 - .L_44)
	.align		4
.L_44:
        /*0100*/ 	.word	index@(_Z20computeExactSolutionPdiiidddi)
        /*0104*/ 	.word	0x00000028


	//----- nvinfo : EIATTR_MIN_STACK_SIZE
	.align		4
.L_45:
        /*0108*/ 	.byte	0x04, 0x12
        /*010a*/ 	.short	(.L_47 - .L_46)
	.align		4
.L_46:
        /*010c*/ 	.word	index@(_Z11initializeFPdiiidddi)
        /*0110*/ 	.word	0x00000028


	//----- nvinfo : EIATTR_MIN_STACK_SIZE
	.align		4
.L_47:
        /*0114*/ 	.byte	0x04, 0x12
        /*0116*/ 	.short	(.L_49 - .L_48)
	.align		4
.L_48:
        /*0118*/ 	.word	index@(_Z13initializePhiPdS_iiidddi)
        /*011c*/ 	.word	0x00000028
.L_49:


//--------------------- .nv.compat                --------------------------
	.section	.nv.compat,"",@"SHT_CUDA_COMPAT_INFO"
	.align	4
        /*0000*/ 	.byte	0x02, 0x09, 0x00, 0x00, 0x02, 0x02, 0x01, 0x00, 0x02, 0x05, 0x05, 0x00, 0x03, 0x07, 0x01, 0x01
        /*0010*/ 	.byte	0x02, 0x03, 0x00, 0x00, 0x02, 0x06, 0x01, 0x00, 0x04, 0x0b, 0x08, 0x00, 0x01, 0x00, 0x00, 0x00
        /*0020*/ 	.byte	0x00, 0x00, 0x00, 0x00


//--------------------- .nv.info._Z12computeErrorPdS_S_iiii --------------------------
	.section	.nv.info._Z12computeErrorPdS_S_iiii,"",@"SHT_CUDA_INFO"
	.sectionflags	@""
	.align	4


	//----- nvinfo : EIATTR_CUDA_API_VERSION
	.align		4
        /*0000*/ 	.byte	0x04, 0x37
        /*0002*/ 	.short	(.L_51 - .L_50)
.L_50:
        /*0004*/ 	.word	0x00000082


	//----- nvinfo : EIATTR_KPARAM_INFO
	.align		4
.L_51:
        /*0008*/ 	.byte	0x04, 0x17
        /*000a*/ 	.short	(.L_53 - .L_52)
.L_52:
        /*000c*/ 	.word	0x00000000
        /*0010*/ 	.short	0x0006
        /*0012*/ 	.short	0x0024
        /*0014*/ 	.byte	0x00, 0xf0, 0x11, 0x00


	//----- nvinfo : EIATTR_KPARAM_INFO
	.align		4
.L_53:
        /*0018*/ 	.byte	0x04, 0x17
        /*001a*/ 	.short	(.L_55 - .L_54)
.L_54:
        /*001c*/ 	.word	0x00000000
        /*0020*/ 	.short	0x0005
        /*0022*/ 	.short	0x0020
        /*0024*/ 	.byte	0x00, 0xf0, 0x11, 0x00


	//----- nvinfo : EIATTR_KPARAM_INFO
	.align		4
.L_55:
        /*0028*/ 	.byte	0x04, 0x17
        /*002a*/ 	.short	(.L_57 - .L_56)
.L_56:
        /*002c*/ 	.word	0x00000000
        /*0030*/ 	.short	0x0004
        /*0032*/ 	.short	0x001c
        /*0034*/ 	.byte	0x00, 0xf0, 0x11, 0x00


	//----- nvinfo : EIATTR_KPARAM_INFO
	.align		4
.L_57:
        /*0038*/ 	.byte	0x04, 0x17
        /*003a*/ 	.short	(.L_59 - .L_58)
.L_58:
        /*003c*/ 	.word	0x00000000
        /*0040*/ 	.short	0x0003
        /*0042*/ 	.short	0x0018
        /*0044*/ 	.byte	0x00, 0xf0, 0x11, 0x00


	//----- nvinfo : EIATTR_KPARAM_INFO
	.align		4
.L_59:
        /*0048*/ 	.byte	0x04, 0x17
        /*004a*/ 	.short	(.L_61 - .L_60)
.L_60:
        /*004c*/ 	.word	0x00000000
        /*0050*/ 	.short	0x0002
        /*0052*/ 	.short	0x0010
        /*0054*/ 	.byte	0x00, 0xf5, 0x21, 0x00


	//----- nvinfo : EIATTR_KPARAM_INFO
	.align		4
.L_61:
        /*0058*/ 	.byte	0x04, 0x17
        /*005a*/ 	.short	(.L_63 - .L_62)
.L_62:
        /*005c*/ 	.word	0x00000000
        /*0060*/ 	.short	0x0001
        /*0062*/ 	.short	0x0008
        /*0064*/ 	.byte	0x00, 0xf5, 0x21, 0x00


	//----- nvinfo : EIATTR_KPARAM_INFO
	.align		4
.L_63:
        /*0068*/ 	.byte	0x04, 0x17
        /*006a*/ 	.short	(.L_65 - .L_64)
.L_64:
        /*006c*/ 	.word	0x00000000
        /*0070*/ 	.short	0x0000
        /*0072*/ 	.short	0x0000
        /*0074*/ 	.byte	0x00, 0xf5, 0x21, 0x00


	//----- nvinfo : EIATTR_SPARSE_MMA_MASK
	.align		4
.L_65:
        /*0078*/ 	.byte	0x03, 0x50
        /*007a*/ 	.short	0x0000


	//----- nvinfo : EIATTR_MAXREG_COUNT
	.align		4
        /*007c*/ 	.byte	0x03, 0x1b
        /*007e*/ 	.short	0x00ff


	//----- nvinfo : EIATTR_MERCURY_ISA_VERSION
	.align		4
        /*0080*/ 	.byte	0x03, 0x5f
        /*0082*/ 	.short	0x0101


	//----- nvinfo : EIATTR_VRC_CTA_INIT_COUNT
	.align		4
        /*0084*/ 	.byte	0x02, 0x4a
	.zero		1
	.zero		1


	//----- nvinfo : EIATTR_EXIT_INSTR_OFFSETS
	.align		4
        /*0088*/ 	.byte	0x04, 0x1c
        /*008a*/ 	.short	(.L_67 - .L_66)


	//   ....[0]....
.L_66:
        /*008c*/ 	.word	0x000000f0


	//   ....[1]....
        /*0090*/ 	.word	0x00000230


	//   ....[2]....
        /*0094*/ 	.word	0x00000270


	//----- nvinfo : EIATTR_CRS_STACK_SIZE
	.align		4
.L_67:
        /*0098*/ 	.byte	0x04, 0x1e
        /*009a*/ 	.short	(.L_69 - .L_68)
.L_68:
        /*009c*/ 	.word	0x00000000


	//----- nvinfo : EIATTR_CBANK_PARAM_SIZE
	.align		4
.L_69:
        /*00a0*/ 	.byte	0x03, 0x19
        /*00a2*/ 	.short	0x0028


	//----- nvinfo : EIATTR_PARAM_CBANK
	.align		4
        /*00a4*/ 	.byte	0x04, 0x0a
        /*00a6*/ 	.short	(.L_71 - .L_70)
	.align		4
.L_70:
        /*00a8*/ 	.word	index@(.nv.constant0._Z12computeErrorPdS_S_iiii)
        /*00ac*/ 	.short	0x0380
        /*00ae*/ 	.short	0x0028


	//----- nvinfo : EIATTR_SW_WAR
	.align		4
.L_71:
        /*00b0*/ 	.byte	0x04, 0x36
        /*00b2*/ 	.short	(.L_73 - .L_72)
.L_72:
        /*00b4*/ 	.word	0x00000008
.L_73:


//--------------------- .nv.info._Z15computeResidualPdS_S_iiidddi --------------------------
	.section	.nv.info._Z15computeResidualPdS_S_iiidddi,"",@"SHT_CUDA_INFO"
	.sectionflags	@""
	.align	4


	//----- nvinfo : EIATTR_CUDA_API_VERSION
	.align		4
        /*0000*/ 	.byte	0x04, 0x37
        /*0002*/ 	.short	(.L_75 - .L_74)
.L_74:
        /*0004*/ 	.word	0x00000082


	//----- nvinfo : EIATTR_KPARAM_INFO
	.align		4
.L_75:
        /*0008*/ 	.byte	0x04, 0x17
        /*000a*/ 	.short	(.L_77 - .L_76)
.L_76:
        /*000c*/ 	.word	0x00000000
        /*0010*/ 	.short	0x0009
        /*0012*/ 	.short	0x0040
        /*0014*/ 	.byte	0x00, 0xf0, 0x11, 0x00


	//----- nvinfo : EIATTR_KPARAM_INFO
	.align		4
.L_77:
        /*0018*/ 	.byte	0x04, 0x17
        /*001a*/ 	.short	(.L_79 - .L_78)
.L_78:
        /*001c*/ 	.word	0x00000000
        /*0020*/ 	.short	0x0008
        /*0022*/ 	.short	0x0038
        /*0024*/ 	.byte	0x00, 0xf0, 0x21, 0x00


	//----- nvinfo : EIATTR_KPARAM_INFO
	.align		4
.L_79:
        /*0028*/ 	.byte	0x04, 0x17
        /*002a*/ 	.short	(.L_81 - .L_80)
.L_80:
        /*002c*/ 	.word	0x00000000
        /*0030*/ 	.short	0x0007
        /*0032*/ 	.short	0x0030
        /*0034*/ 	.byte	0x00, 0xf0, 0x21, 0x00


	//----- nvinfo : EIATTR_KPARAM_INFO
	.align		4
.L_81:
        /*0038*/ 	.byte	0x04, 0x17
        /*003a*/ 	.short	(.L_83 - .L_82)
.L_82:
        /*003c*/ 	.word	0x00000000
        /*0040*/ 	.short	0x0006
        /*0042*/ 	.short	0x0028
        /*0044*/ 	.byte	0x00, 0xf0, 0x21, 0x00


	//----- nvinfo : EIATTR_KPARAM_INFO
	.align		4
.L_83:
        /*0048*/ 	.byte	0x04, 0x17
        /*004a*/ 	.short	(.L_85 - .L_84)
.L_84:
        /*004c*/ 	.word	0x00000000
        /*0050*/ 	.short	0x0005
        /*0052*/ 	.short	0x0020
        /*0054*/ 	.byte	0x00, 0xf0, 0x11, 0x00


	//----- nvinfo : EIATTR_KPARAM_INFO
	.align		4
.L_85:
        /*0058*/ 	.byte	0x04, 0x17
        /*005a*/ 	.short	(.L_87 - .L_86)
.L_86:
        /*005c*/ 	.word	0x00000000
        /*0060*/ 	.short	0x0004
        /*0062*/ 	.short	0x001c
        /*0064*/ 	.byte	0x00, 0xf0, 0x11, 0x00


	//----- nvinfo : EIATTR_KPARAM_INFO
	.align		4
.L_87:
        /*0068*/ 	.byte	0x04, 0x17
        /*006a*/ 	.short	(.L_89 - .L_88)
.L_88:
        /*006c*/ 	.word	0x00000000
        /*0070*/ 	.short	0x0003
        /*0072*/ 	.short	0x0018
        /*0074*/ 	.byte	0x00, 0xf0, 0x11, 0x00


	//----- nvinfo : EIATTR_KPARAM_INFO
	.align		4
.L_89:
        /*0078*/ 	.byte	0x04, 0x17
        /*007a*/ 	.short	(.L_91 - .L_90)
.L_90:
        /*007c*/ 	.word	0x00000000
        /*0080*/ 	.short	0x0002
        /*0082*/ 	.short	0x0010
        /*0084*/ 	.byte	0x00, 0xf5, 0x21, 0x00


	//----- nvinfo : EIATTR_KPARAM_INFO
	.align		4
.L_91:
        /*0088*/ 	.byte	0x04, 0x17
        /*008a*/ 	.short	(.L_93 - .L_92)
.L_92:
        /*008c*/ 	.word	0x00000000
        /*0090*/ 	.short	0x0001
        /*0092*/ 	.short	0x0008
        /*0094*/ 	.byte	0x00, 0xf5, 0x21, 0x00


	//----- nvinfo : EIATTR_KPARAM_INFO
	.align		4
.L_93:
        /*0098*/ 	.byte	0x04, 0x17
        /*009a*/ 	.short	(.L_95 - .L_94)
.L_94:
        /*009c*/ 	.word	0x00000000
        /*00a0*/ 	.short	0x0000
        /*00a2*/ 	.short	0x0000
        /*00a4*/ 	.byte	0x00, 0xf5, 0x21, 0x00


	//----- nvinfo : EIATTR_SPARSE_MMA_MASK
	.align		4
.L_95:
        /*00a8*/ 	.byte	0x03, 0x50
        /*00aa*/ 	.short	0x0000


	//----- nvinfo : EIATTR_MAXREG_COUNT
	.align		4
        /*00ac*/ 	.byte	0x03, 0x1b
        /*00ae*/ 	.short	0x00ff


	//----- nvinfo : EIATTR_MERCURY_ISA_VERSION
	.align		4
        /*00b0*/ 	.byte	0x03, 0x5f
        /*00b2*/ 	.short	0x0101


	//----- nvinfo : EIATTR_VRC_CTA_INIT_COUNT
	.align		4
        /*00b4*/ 	.byte	0x02, 0x4a
	.zero		1
	.zero		1


	//----- nvinfo : EIATTR_EXIT_INSTR_OFFSETS
	.align		4
        /*00b8*/ 	.byte	0x04, 0x1c
        /*00ba*/ 	.short	(.L_97 - .L_96)


	//   ....[0]....
.L_96:
        /*00bc*/ 	.word	0x00000220


	//   ....[1]....
        /*00c0*/ 	.word	0x000008d0


	//   ....[2]....
        /*00c4*/ 	.word	0x00000920


	//   ....[3]....
        /*00c8*/ 	.word	0x00000980


	//----- nvinfo : EIATTR_CRS_STACK_SIZE
	.align		4
.L_97:
        /*00cc*/ 	.byte	0x04, 0x1e
        /*00ce*/ 	.short	(.L_99 - .L_98)
.L_98:
        /*00d0*/ 	.word	0x00000000


	//----- nvinfo : EIATTR_CBANK_PARAM_SIZE
	.align		4
.L_99:
        /*00d4*/ 	.byte	0x03, 0x19
        /*00d6*/ 	.short	0x0044


	//----- nvinfo : EIATTR_PARAM_CBANK
	.align		4
        /*00d8*/ 	.byte	0x04, 0x0a
        /*00da*/ 	.short	(.L_101 - .L_100)
	.align		4
.L_100:
        /*00dc*/ 	.word	index@(.nv.constant0._Z15computeResidualPdS_S_iiidddi)
        /*00e0*/ 	.short	0x0380
        /*00e2*/ 	.short	0x0044


	//----- nvinfo : EIATTR_SW_WAR
	.align		4
.L_101:
        /*00e4*/ 	.byte	0x04, 0x36
        /*00e6*/ 	.short	(.L_103 - .L_102)
.L_102:
        /*00e8*/ 	.word	0x00000008
.L_103:


//--------------------- .nv.info._Z15jacobiIterationPdS_S_iiidddS_i --------------------------
	.section	.nv.info._Z15jacobiIterationPdS_S_iiidddS_i,"",@"SHT_CUDA_INFO"
	.sectionflags	@""
	.align	4


	//----- nvinfo : EIATTR_CUDA_API_VERSION
	.align		4
        /*0000*/ 	.byte	0x04, 0x37
        /*0002*/ 	.short	(.L_105 - .L_104)
.L_104:
        /*0004*/ 	.word	0x00000082


	//----- nvinfo : EIATTR_KPARAM_INFO
	.align		4
.L_105:
        /*0008*/ 	.byte	0x04, 0x17
        /*000a*/ 	.short	(.L_107 - .L_106)
.L_106:
        /*000c*/ 	.word	0x00000000
        /*0010*/ 	.short	0x000a
        /*0012*/ 	.short	0x0048
        /*0014*/ 	.byte	0x00, 0xf0, 0x11, 0x00


	//----- nvinfo : EIATTR_KPARAM_INFO
	.align		4
.L_107:
        /*0018*/ 	.byte	0x04, 0x17
        /*001a*/ 	.short	(.L_109 - .L_108)
.L_108:
        /*001c*/ 	.word	0x00000000
        /*0020*/ 	.short	0x0009
        /*0022*/ 	.short	0x0040
        /*0024*/ 	.byte	0x00, 0xf5, 0x21, 0x00


	//----- nvinfo : EIATTR_KPARAM_INFO
	.align		4
.L_109:
        /*0028*/ 	.byte	0x04, 0x17
        /*002a*/ 	.short	(.L_111 - .L_110)
.L_110:
        /*002c*/ 	.word	0x00000000
        /*0030*/ 	.short	0x0008
        /*0032*/ 	.short	0x0038
        /*0034*/ 	.byte	0x00, 0xf0, 0x21, 0x00


	//----- nvinfo : EIATTR_KPARAM_INFO
	.align		4
.L_111:
        /*0038*/ 	.byte	0x04, 0x17
        /*003a*/ 	.short	(.L_113 - .L_112)
.L_112:
        /*003c*/ 	.word	0x00000000
        /*0040*/ 	.short	0x0007
        /*0042*/ 	.short	0x0030
        /*0044*/ 	.byte	0x00, 0xf0, 0x21, 0x00


	//----- nvinfo : EIATTR_KPARAM_INFO
	.align		4
.L_113:
        /*0048*/ 	.byte	0x04, 0x17
        /*004a*/ 	.short	(.L_115 - .L_114)
.L_114:
        /*004c*/ 	.word	0x00000000
        /*0050*/ 	.short	0x0006
        /*0052*/ 	.short	0x0028
        /*0054*/ 	.byte	0x00, 0xf0, 0x21, 0x00


	//----- nvinfo : EIATTR_KPARAM_INFO
	.align		4
.L_115:
        /*0058*/ 	.byte	0x04, 0x17
        /*005a*/ 	.short	(.L_117 - .L_116)
.L_116:
        /*005c*/ 	.word	0x00000000
        /*0060*/ 	.short	0x0005
        /*0062*/ 	.short	0x0020
        /*0064*/ 	.byte	0x00, 0xf0, 0x11, 0x00


	//----- nvinfo : EIATTR_KPARAM_INFO
	.align		4
.L_117:
        /*0068*/ 	.byte	0x04, 0x17
        /*006a*/ 	.short	(.L_119 - .L_118)
.L_118:
        /*006c*/ 	.word	0x00000000
        /*0070*/ 	.short	0x0004
        /*0072*/ 	.short	0x001c
        /*0074*/ 	.byte	0x00, 0xf0, 0x11, 0x00


	//----- nvinfo : EIATTR_KPARAM_INFO
	.align		4
.L_119:
        /*0078*/ 	.byte	0x04, 0x17
        /*007a*/ 	.short	(.L_121 - .L_120)
.L_120:
        /*007c*/ 	.word	0x00000000
        /*0080*/ 	.short	0x0003
        /*0082*/ 	.short	0x0018
        /*0084*/ 	.byte	0x00, 0xf0, 0x11, 0x00


	//----- nvinfo : EIATTR_KPARAM_INFO
	.align		4
.L_121:
        /*0088*/ 	.byte	0x04, 0x17
        /*008a*/ 	.short	(.L_123 - .L_122)
.L_122:
        /*008c*/ 	.word	0x00000000
        /*0090*/ 	.short	0x0002
        /*0092*/ 	.short	0x0010
        /*0094*/ 	.byte	0x00, 0xf5, 0x21, 0x00


	//----- nvinfo : EIATTR_KPARAM_INFO
	.align		4
.L_123:
        /*0098*/ 	.byte	0x04, 0x17
        /*009a*/ 	.short	(.L_125 - .L_124)
.L_124:
        /*009c*/ 	.word	0x00000000
        /*00a0*/ 	.short	0x0001
        /*00a2*/ 	.short	0x0008
        /*00a4*/ 	.byte	0x00, 0xf5, 0x21, 0x00


	//----- nvinfo : EIATTR_KPARAM_INFO
	.align		4
.L_125:
        /*00a8*/ 	.byte	0x04, 0x17
        /*00aa*/ 	.short	(.L_127 - .L_126)
.L_126:
        /*00ac*/ 	.word	0x00000000
        /*00b0*/ 	.short	0x0000
        /*00b2*/ 	.short	0x0000
        /*00b4*/ 	.byte	0x00, 0xf5, 0x21, 0x00


	//----- nvinfo : EIATTR_SPARSE_MMA_MASK
	.align		4
.L_127:
        /*00b8*/ 	.byte	0x03, 0x50
        /*00ba*/ 	.short	0x0000


	//----- nvinfo : EIATTR_MAXREG_COUNT
	.align		4
        /*00bc*/ 	.byte	0x03, 0x1b
        /*00be*/ 	.short	0x00ff


	//----- nvinfo : EIATTR_MERCURY_ISA_VERSION
	.align		4
        /*00c0*/ 	.byte	0x03, 0x5f
        /*00c2*/ 	.short	0x0101


	//----- nvinfo : EIATTR_VRC_CTA_INIT_COUNT
	.align		4
        /*00c4*/ 	.byte	0x02, 0x4a
	.zero		1
	.zero		1


	//----- nvinfo : EIATTR_EXIT_INSTR_OFFSETS
	.align		4
        /*00c8*/ 	.byte	0x04, 0x1c
        /*00ca*/ 	.short	(.L_129 - .L_128)


	//   ....[0]....
.L_128:
        /*00cc*/ 	.word	0x00000100


	//   ....[1]....
        /*00d0*/ 	.word	0x00000de0


	//   ....[2]....
        /*00d4*/ 	.word	0x000019f0


	//   ....[3]....
        /*00d8*/ 	.word	0x00001a90


	//----- nvinfo : EIATTR_CRS_STACK_SIZE
	.align		4
.L_129:
        /*00dc*/ 	.byte	0x04, 0x1e
        /*00de*/ 	.short	(.L_131 - .L_130)
.L_130:
        /*00e0*/ 	.word	0x00000000


	//----- nvinfo : EIATTR_CBANK_PARAM_SIZE
	.align		4
.L_131:
        /*00e4*/ 	.byte	0x03, 0x19
        /*00e6*/ 	.short	0x004c


	//----- nvinfo : EIATTR_PARAM_CBANK
	.align		4
        /*00e8*/ 	.byte	0x04, 0x0a
        /*00ea*/ 	.short	(.L_133 - .L_132)
	.align		4
.L_132:
        /*00ec*/ 	.word	index@(.nv.constant0._Z15jacobiIterationPdS_S_iiidddS_i)
        /*00f0*/ 	.short	0x0380
        /*00f2*/ 	.short	0x004c


	//----- nvinfo : EIATTR_SW_WAR
	.align		4
.L_133:
        /*00f4*/ 	.byte	0x04, 0x36
        /*00f6*/ 	.short	(.L_135 - .L_134)
.L_134:
        /*00f8*/ 	.word	0x00000008
.L_135:


//--------------------- .nv.info._Z20computeExactSolutionPdiiidddi --------------------------
	.section	.nv.info._Z20computeExactSolutionPdiiidddi,"",@"SHT_CUDA_INFO"
	.sectionflags	@""
	.align	4


	//----- nvinfo : EIATTR_CUDA_API_VERSION
	.align		4
        /*0000*/ 	.byte	0x04, 0x37
        /*0002*/ 	.short	(.L_137 - .L_136)
.L_136:
        /*0004*/ 	.word	0x00000082


	//----- nvinfo : EIATTR_KPARAM_INFO
	.align		4
.L_137:
        /*0008*/ 	.byte	0x04, 0x17
        /*000a*/ 	.short	(.L_139 - .L_138)
.L_138:
        /*000c*/ 	.word	0x00000000
        /*0010*/ 	.short	0x0007
        /*0012*/ 	.short	0x0030
        /*0014*/ 	.byte	0x00, 0xf0, 0x11, 0x00


	//----- nvinfo : EIATTR_KPARAM_INFO
	.align		4
.L_139:
        /*0018*/ 	.byte	0x04, 0x17
        /*001a*/ 	.short	(.L_141 - .L_140)
.L_140:
        /*001c*/ 	.word	0x00000000
        /*0020*/ 	.short	0x0006
        /*0022*/ 	.short	0x0028
        /*0024*/ 	.byte	0x00, 0xf0, 0x21, 0x00


	//----- nvinfo : EIATTR_KPARAM_INFO
	.align		4
.L_141:
        /*0028*/ 	.byte	0x04, 0x17
        /*002a*/ 	.short	(.L_143 - .L_142)
.L_142:
        /*002c*/ 	.word	0x00000000
        /*0030*/ 	.short	0x0005
        /*0032*/ 	.short	0x0020
        /*0034*/ 	.byte	0x00, 0xf0, 0x21, 0x00


	//----- nvinfo : EIATTR_KPARAM_INFO
	.align		4
.L_143:
        /*0038*/ 	.byte	0x04, 0x17
        /*003a*/ 	.short	(.L_145 - .L_144)
.L_144:
        /*003c*/ 	.word	0x00000000
        /*0040*/ 	.short	0x0004
        /*0042*/ 	.short	0x0018
        /*0044*/ 	.byte	0x00, 0xf0, 0x21, 0x00


	//----- nvinfo : EIATTR_KPARAM_INFO
	.align		4
.L_145:
        /*0048*/ 	.byte	0x04, 0x17
        /*004a*/ 	.short	(.L_147 - .L_146)
.L_146:
        /*004c*/ 	.word	0x00000000
        /*0050*/ 	.short	0x0003
        /*0052*/ 	.short	0x0010
        /*0054*/ 	.byte	0x00, 0xf0, 0x11, 0x00


	//----- nvinfo : EIATTR_KPARAM_INFO
	.align		4
.L_147:
        /*0058*/ 	.byte	0x04, 0x17
        /*005a*/ 	.short	(.L_149 - .L_148)
.L_148:
        /*005c*/ 	.word	0x00000000
        /*0060*/ 	.short	0x0002
        /*0062*/ 	.short	0x000c
        /*0064*/ 	.byte	0x00, 0xf0, 0x11, 0x00


	//----- nvinfo : EIATTR_KPARAM_INFO
	.align		4
.L_149:
        /*0068*/ 	.byte	0x04, 0x17
        /*006a*/ 	.short	(.L_151 - .L_150)
.L_150:
        /*006c*/ 	.word	0x00000000
        /*0070*/ 	.short	0x0001
        /*0072*/ 	.short	0x0008
        /*0074*/ 	.byte	0x00, 0xf0, 0x11, 0x00


	//----- nvinfo : EIATTR_KPARAM_INFO
	.align		4
.L_151:
        /*0078*/ 	.byte	0x04, 0x17
        /*007a*/ 	.short	(.L_153 - .L_152)
.L_152:
        /*007c*/ 	.word	0x00000000
        /*0080*/ 	.short	0x0000
        /*0082*/ 	.short	0x0000
        /*0084*/ 	.byte	0x00, 0xf5, 0x21, 0x00


	//----- nvinfo : EIATTR_SPARSE_MMA_MASK
	.align		4
.L_153:
        /*0088*/ 	.byte	0x03, 0x50
        /*008a*/ 	.short	0x0000


	//----- nvinfo : EIATTR_MAXREG_COUNT
	.align		4
        /*008c*/ 	.byte	0x03, 0x1b
        /*008e*/ 	.short	0x00ff


	//----- nvinfo : EIATTR_MERCURY_ISA_VERSION
	.align		4
        /*0090*/ 	.byte	0x03, 0x5f
        /*0092*/ 	.short	0x0101


	//----- nvinfo : EIATTR_VRC_CTA_INIT_COUNT
	.align		4
        /*0094*/ 	.byte	0x02, 0x4a
	.zero		1
	.zero		1


	//----- nvinfo : EIATTR_EXIT_INSTR_OFFSETS
	.align		4
        /*0098*/ 	.byte	0x04, 0x1c
        /*009a*/ 	.short	(.L_155 - .L_154)


	//   ....[0]....
.L_154:
        /*009c*/ 	.word	0x00000100


	//   ....[1]....
        /*00a0*/ 	.word	0x00000140


	//   ....[2]....
        /*00a4*/ 	.word	0x00000d70


	//----- nvinfo : EIATTR_CRS_STACK_SIZE
	.align		4
.L_155:
        /*00a8*/ 	.byte	0x04, 0x1e
        /*00aa*/ 	.short	(.L_157 - .L_156)
.L_156:
        /*00ac*/ 	.word	0x00000000


	//----- nvinfo : EIATTR_CBANK_PARAM_SIZE
	.align		4
.L_157:
        /*00b0*/ 	.byte	0x03, 0x19
        /*00b2*/ 	.short	0x0034


	//----- nvinfo : EIATTR_PARAM_CBANK
	.align		4
        /*00b4*/ 	.byte	0x04, 0x0a
        /*00b6*/ 	.short	(.L_159 - .L_158)
	.align		4
.L_158:
        /*00b8*/ 	.word	index@(.nv.constant0._Z20computeExactSolutionPdiiidddi)
        /*00bc*/ 	.short	0x0380
        /*00be*/ 	.short	0x0034


	//----- nvinfo : EIATTR_SW_WAR
	.align		4
.L_159:
        /*00c0*/ 	.byte	0x04, 0x36
        /*00c2*/ 	.short	(.L_161 - .L_160)
.L_160:
        /*00c4*/ 	.word	0x00000008
.L_161:


//--------------------- .nv.info._Z11initializeFPdiiidddi --------------------------
	.section	.nv.info._Z11initializeFPdiiidddi,"",@"SHT_CUDA_INFO"
	.sectionflags	@""
	.align	4


	//----- nvinfo : EIATTR_CUDA_API_VERSION
	.align		4
        /*0000*/ 	.byte	0x04, 0x37
        /*0002*/ 	.short	(.L_163 - .L_162)
.L_162:
        /*0004*/ 	.word	0x00000082


	//----- nvinfo : EIATTR_KPARAM_INFO
	.align		4
.L_163:
        /*0008*/ 	.byte	0x04, 0x17
        /*000a*/ 	.short	(.L_165 - .L_164)
.L_164:
        /*000c*/ 	.word	0x00000000
        /*0010*/ 	.short	0x0007
        /*0012*/ 	.short	0x0030
        /*0014*/ 	.byte	0x00, 0xf0, 0x11, 0x00


	//----- nvinfo : EIATTR_KPARAM_INFO
	.align		4
.L_165:
        /*0018*/ 	.byte	0x04, 0x17
        /*001a*/ 	.short	(.L_167 - .L_166)
.L_166:
        /*001c*/ 	.word	0x00000000
        /*0020*/ 	.short	0x0006
        /*0022*/ 	.short	0x0028
        /*0024*/ 	.byte	0x00, 0xf0, 0x21, 0x00


	//----- nvinfo : EIATTR_KPARAM_INFO
	.align		4
.L_167:
        /*0028*/ 	.byte	0x04, 0x17
        /*002a*/ 	.short	(.L_169 - .L_168)
.L_168:
        /*002c*/ 	.word	0x00000000
        /*0030*/ 	.short	0x0005
        /*0032*/ 	.short	0x0020
        /*0034*/ 	.byte	0x00, 0xf0, 0x21, 0x00


	//----- nvinfo : EIATTR_KPARAM_INFO
	.align		4
.L_169:
        /*0038*/ 	.byte	0x04, 0x17
        /*003a*/ 	.short	(.L_171 - .L_170)
.L_170:
        /*003c*/ 	.word	0x00000000
        /*0040*/ 	.short	0x0004
        /*0042*/ 	.short	0x0018
        /*0044*/ 	.byte	0x00, 0xf0, 0x21, 0x00


	//----- nvinfo : EIATTR_KPARAM_INFO
	.align		4
.L_171:
        /*0048*/ 	.byte	0x04, 0x17
        /*004a*/ 	.short	(.L_173 - .L_172)
.L_172:
        /*004c*/ 	.word	0x00000000
        /*0050*/ 	.short	0x0003
        /*0052*/ 	.short	0x0010
        /*0054*/ 	.byte	0x00, 0xf0, 0x11, 0x00


	//----- nvinfo : EIATTR_KPARAM_INFO
	.align		4
.L_173:
        /*0058*/ 	.byte	0x04, 0x17
        /*005a*/ 	.short	(.L_175 - .L_174)
.L_174:
        /*005c*/ 	.word	0x00000000
        /*0060*/ 	.short	0x0002
        /*0062*/ 	.short	0x000c
        /*0064*/ 	.byte	0x00, 0xf0, 0x11, 0x00


	//----- nvinfo : EIATTR_KPARAM_INFO
	.align		4
.L_175:
        /*0068*/ 	.byte	0x04, 0x17
        /*006a*/ 	.short	(.L_177 - .L_176)
.L_176:
        /*006c*/ 	.word	0x00000000
        /*0070*/ 	.short	0x0001
        /*0072*/ 	.short	0x0008
        /*0074*/ 	.byte	0x00, 0xf0, 0x11, 0x00


	//----- nvinfo : EIATTR_KPARAM_INFO
	.align		4
.L_177:
        /*0078*/ 	.byte	0x04, 0x17
        /*007a*/ 	.short	(.L_179 - .L_178)
.L_178:
        /*007c*/ 	.word	0x00000000
        /*0080*/ 	.short	0x0000
        /*0082*/ 	.short	0x0000
        /*0084*/ 	.byte	0x00, 0xf5, 0x21, 0x00


	//----- nvinfo : EIATTR_SPARSE_MMA_MASK
	.align		4
.L_179:
        /*0088*/ 	.byte	0x03, 0x50
        /*008a*/ 	.short	0x0000


	//----- nvinfo : EIATTR_MAXREG_COUNT
	.align		4
        /*008c*/ 	.byte	0x03, 0x1b
        /*008e*/ 	.short	0x00ff


	//----- nvinfo : EIATTR_MERCURY_ISA_VERSION
	.align		4
        /*0090*/ 	.byte	0x03, 0x5f
        /*0092*/ 	.short	0x0101


	//----- nvinfo : EIATTR_VRC_CTA_INIT_COUNT
	.align		4
        /*0094*/ 	.byte	0x02, 0x4a
	.zero		1
	.zero		1


	//----- nvinfo : EIATTR_EXIT_INSTR_OFFSETS
	.align		4
        /*0098*/ 	.byte	0x04, 0x1c
        /*009a*/ 	.short	(.L_181 - .L_180)


	//   ....[0]....
.L_180:
        /*009c*/ 	.word	0x00000100


	//   ....[1]....
        /*00a0*/ 	.word	0x00000140


	//   ....[2]....
        /*00a4*/ 	.word	0x00000da0


	//----- nvinfo : EIATTR_CRS_STACK_SIZE
	.align		4
.L_181:
        /*00a8*/ 	.byte	0x04, 0x1e
        /*00aa*/ 	.short	(.L_183 - .L_182)
.L_182:
        /*00ac*/ 	.word	0x00000000


	//----- nvinfo : EIATTR_CBANK_PARAM_SIZE
	.align		4
.L_183:
        /*00b0*/ 	.byte	0x03, 0x19
        /*00b2*/ 	.short	0x0034


	//----- nvinfo : EIATTR_PARAM_CBANK
	.align		4
        /*00b4*/ 	.byte	0x04, 0x0a
        /*00b6*/ 	.short	(.L_185 - .L_184)
	.align		4
.L_184:
        /*00b8*/ 	.word	index@(.nv.constant0._Z11initializeFPdiiidddi)
        /*00bc*/ 	.short	0x0380
        /*00be*/ 	.short	0x0034


	//----- nvinfo : EIATTR_SW_WAR
	.align		4
.L_185:
        /*00c0*/ 	.byte	0x04, 0x36
        /*00c2*/ 	.short	(.L_187 - .L_186)
.L_186:
        /*00c4*/ 	.word	0x00000008
.L_187:


//--------------------- .nv.info._Z13initializePhiPdS_iiidddi --------------------------
	.section	.nv.info._Z13initializePhiPdS_iiidddi,"",@"SHT_CUDA_INFO"
	.sectionflags	@""
	.align	4


	//----- nvinfo : EIATTR_CUDA_API_VERSION
	.align		4
        /*0000*/ 	.byte	0x04, 0x37
        /*0002*/ 	.short	(.L_189 - .L_188)
.L_188:
        /*0004*/ 	.word	0x00000082


	//----- nvinfo : EIATTR_KPARAM_INFO
	.align		4
.L_189:
        /*0008*/ 	.byte	0x04, 0x17
        /*000a*/ 	.short	(.L_191 - .L_190)
.L_190:
        /*000c*/ 	.word	0x00000000
        /*0010*/ 	.short	0x0008
        /*0012*/ 	.short	0x0038
        /*0014*/ 	.byte	0x00, 0xf0, 0x11, 0x00


	//----- nvinfo : EIATTR_KPARAM_INFO
	.align		4
.L_191:
        /*0018*/ 	.byte	0x04, 0x17
        /*001a*/ 	.short	(.L_193 - .L_192)
.L_192:
        /*001c*/ 	.word	0x00000000
        /*0020*/ 	.short	0x0007
        /*0022*/ 	.short	0x0030
        /*0024*/ 	.byte	0x00, 0xf0, 0x21, 0x00


	//----- nvinfo : EIATTR_KPARAM_INFO
	.align		4
.L_193:
        /*0028*/ 	.byte	0x04, 0x17
        /*002a*/ 	.short	(.L_195 - .L_194)
.L_194:
        /*002c*/ 	.word	0x00000000
        /*0030*/ 	.short	0x0006
        /*0032*/ 	.short	0x0028
        /*0034*/ 	.byte	0x00, 0xf0, 0x21, 0x00


	//----- nvinfo : EIATTR_KPARAM_INFO
	.align		4
.L_195:
        /*0038*/ 	.byte	0x04, 0x17
        /*003a*/ 	.short	(.L_197 - .L_196)
.L_196:
        /*003c*/ 	.word	0x00000000
        /*0040*/ 	.short	0x0005
        /*0042*/ 	.short	0x0020
        /*0044*/ 	.byte	0x00, 0xf0, 0x21, 0x00


	//----- nvinfo : EIATTR_KPARAM_INFO
	.align		4
.L_197:
        /*0048*/ 	.byte	0x04, 0x17
        /*004a*/ 	.short	(.L_199 - .L_198)
.L_198:
        /*004c*/ 	.word	0x00000000
        /*0050*/ 	.short	0x0004
        /*0052*/ 	.short	0x0018
        /*0054*/ 	.byte	0x00, 0xf0, 0x11, 0x00


	//----- nvinfo : EIATTR_KPARAM_INFO
	.align		4
.L_199:
        /*0058*/ 	.byte	0x04, 0x17
        /*005a*/ 	.short	(.L_201 - .L_200)
.L_200:
        /*005c*/ 	.word	0x00000000
        /*0060*/ 	.short	0x0003
        /*0062*/ 	.short	0x0014
        /*0064*/ 	.byte	0x00, 0xf0, 0x11, 0x00


	//----- nvinfo : EIATTR_KPARAM_INFO
	.align		4
.L_201:
        /*0068*/ 	.byte	0x04, 0x17
        /*006a*/ 	.short	(.L_203 - .L_202)
.L_202:
        /*006c*/ 	.word	0x00000000
        /*0070*/ 	.short	0x0002
        /*0072*/ 	.short	0x0010
        /*0074*/ 	.byte	0x00, 0xf0, 0x11, 0x00


	//----- nvinfo : EIATTR_KPARAM_INFO
	.align		4
.L_203:
        /*0078*/ 	.byte	0x04, 0x17
        /*007a*/ 	.short	(.L_205 - .L_204)
.L_204:
        /*007c*/ 	.word	0x00000000
        /*0080*/ 	.short	0x0001
        /*0082*/ 	.short	0x0008
        /*0084*/ 	.byte	0x00, 0xf5, 0x21, 0x00


	//----- nvinfo : EIATTR_KPARAM_INFO
	.align		4
.L_205:
        /*0088*/ 	.byte	0x04, 0x17
        /*008a*/ 	.short	(.L_207 - .L_206)
.L_206:
        /*008c*/ 	.word	0x00000000
        /*0090*/ 	.short	0x0000
        /*0092*/ 	.short	0x0000
        /*0094*/ 	.byte	0x00, 0xf5, 0x21, 0x00


	//----- nvinfo : EIATTR_SPARSE_MMA_MASK
	.align		4
.L_207:
        /*0098*/ 	.byte	0x03, 0x50
        /*009a*/ 	.short	0x0000


	//----- nvinfo : EIATTR_MAXREG_COUNT
	.align		4
        /*009c*/ 	.byte	0x03, 0x1b
        /*009e*/ 	.short	0x00ff


	//----- nvinfo : EIATTR_MERCURY_ISA_VERSION
	.align		4
        /*00a0*/ 	.byte	0x03, 0x5f
        /*00a2*/ 	.short	0x0101


	//----- nvinfo : EIATTR_VRC_CTA_INIT_COUNT
	.align		4
        /*00a4*/ 	.byte	0x02, 0x4a
	.zero		1
	.zero		1


	//----- nvinfo : EIATTR_EXIT_INSTR_OFFSETS
	.align		4
        /*00a8*/ 	.byte	0x04, 0x1c
        /*00aa*/ 	.short	(.L_209 - .L_208)


	//   ....[0]....
.L_208:
        /*00ac*/ 	.word	0x00000100


	//   ....[1]....
        /*00b0*/ 	.word	0x00000150


	//   ....[2]....
        /*00b4*/ 	.word	0x00000e90


	//   ....[3]....
        /*00b8*/ 	.word	0x00000f00


	//----- nvinfo : EIATTR_CRS_STACK_SIZE
	.align		4
.L_209:
        /*00bc*/ 	.byte	0x04, 0x1e
        /*00be*/ 	.short	(.L_211 - .L_210)
.L_210:
        /*00c0*/ 	.word	0x00000000


	//----- nvinfo : EIATTR_CBANK_PARAM_SIZE
	.align		4
.L_211:
        /*00c4*/ 	.byte	0x03, 0x19
        /*00c6*/ 	.short	0x003c


	//----- nvinfo : EIATTR_PARAM_CBANK
	.align		4
        /*00c8*/ 	.byte	0x04, 0x0a
        /*00ca*/ 	.short	(.L_213 - .L_212)
	.align		4
.L_212:
        /*00cc*/ 	.word	index@(.nv.constant0._Z13initializePhiPdS_iiidddi)
        /*00d0*/ 	.short	0x0380
        /*00d2*/ 	.short	0x003c


	//----- nvinfo : EIATTR_SW_WAR
	.align		4
.L_213:
        /*00d4*/ 	.byte	0x04, 0x36
        /*00d6*/ 	.short	(.L_215 - .L_214)
.L_214:
        /*00d8*/ 	.word	0x00000008
.L_215:


//--------------------- .nv.callgraph             --------------------------
	.section	.nv.callgraph,"",@"SHT_CUDA_CALLGRAPH"
	.align	4
	.sectionentsize	8
	.align		4
        /*0000*/ 	.word	0x00000000
	.align		4
        /*0004*/ 	.word	0xffffffff
	.align		4
        /*0008*/ 	.word	0x00000000
	.align		4
        /*000c*/ 	.word	0xfffffffe
	.align		4
        /*0010*/ 	.word	0x00000000
	.align		4
        /*0014*/ 	.word	0xfffffffd
	.align		4
        /*0018*/ 	.word	0x00000000
	.align		4
        /*001c*/ 	.word	0xfffffffc


//--------------------- .nv.constant4             --------------------------
	.section	.nv.constant4,"a",@progbits
	.align	8
	.align		8
.nv.constant4:
        /*0000*/ 	.dword	__cudart_i2opi_d
	.align		8
        /*0008*/ 	.dword	__cudart_sin_cos_coeffs


//--------------------- .text._Z12computeErrorPdS_S_iiii --------------------------
	.section	.text._Z12computeErrorPdS_S_iiii,"ax",@progbits
	.align	128
        .global         _Z12computeErrorPdS_S_iiii
        .type           _Z12computeErrorPdS_S_iiii,@function
        .size           _Z12computeErrorPdS_S_iiii,(.L_x_107 - _Z12computeErrorPdS_S_iiii)
        .other          _Z12computeErrorPdS_S_iiii,@"STO_CUDA_ENTRY STV_DEFAULT"
_Z12computeErrorPdS_S_iiii:
.text._Z12computeErrorPdS_S_iiii:
[----:B------:R-:W-:Y:S01]  /*0000*/  LDC R1, c[0x0][0x37c] ;  /* 0x0000df00ff017b82 */ /* 0x000fe20000000800 */
[----:B------:R-:W0:Y:S07]  /*0010*/  S2R R5, SR_TID.Y ;  /* 0x0000000000057919 */ /* 0x000e2e0000002200 */
[----:B------:R-:W1:Y:S01]  /*0020*/  LDC R0, c[0x0][0x360] ;  /* 0x0000d800ff007b82 */ /* 0x000e620000000800 */
[----:B------:R-:W2:Y:S01]  /*0030*/  LDCU.64 UR6, c[0x0][0x398] ;  /* 0x00007300ff0677ac */ /* 0x000ea20008000a00 */
[----:B------:R-:W1:Y:S01]  /*0040*/  S2R R3, SR_TID.X ;  /* 0x0000000000037919 */ /* 0x000e620000002100 */
[----:B------:R-:W3:Y:S01]  /*0050*/  LDCU UR8, c[0x0][0x3a0] ;  /* 0x00007400ff0877ac */ /* 0x000ee20008000800 */
[----:B------:R-:W3:Y:S04]  /*0060*/  S2R R7, SR_CTAID.Z ;  /* 0x0000000000077919 */ /* 0x000ee80000002700 */
[----:B------:R-:W0:Y:S08]  /*0070*/  S2UR UR5, SR_CTAID.Y ;  /* 0x00000000000579c3 */ /* 0x000e300000002600 */
[----:B------:R-:W0:Y:S08]  /*0080*/  LDC R2, c[0x0][0x364] ;  /* 0x0000d900ff027b82 */ /* 0x000e300000000800 */
[----:B------:R-:W1:Y:S01]  /*0090*/  S2UR UR4, SR_CTAID.X ;  /* 0x00000000000479c3 */ /* 0x000e620000002500 */
[----:B0-----:R-:W-:-:S05]  /*00a0*/  IMAD R2, R2, UR5, R5 ;  /* 0x0000000502027c24 */ /* 0x001fca000f8e0205 */
[----:B--2---:R-:W-:Y:S01]  /*00b0*/  ISETP.GE.AND P0, PT, R2, UR7, PT ;  /* 0x0000000702007c0c */ /* 0x004fe2000bf06270 */
[----:B-1----:R-:W-:-:S05]  /*00c0*/  IMAD R0, R0, UR4, R3 ;  /* 0x0000000400007c24 */ /* 0x002fca000f8e0203 */
[----:B------:R-:W-:-:S04]  /*00d0*/  ISETP.GE.OR P0, PT, R0, UR6, P0 ;  /* 0x0000000600007c0c */ /* 0x000fc80008706670 */
[----:B---3--:R-:W-:-:S13]  /*00e0*/  ISETP.GE.OR P0, PT, R7, UR8, P0 ;  /* 0x0000000807007c0c */ /* 0x008fda0008706670 */
[----:B------:R-:W-:Y:S05]  /*00f0*/  @P0 EXIT ;  /* 0x000000000000094d */ /* 0x000fea0003800000 */
[----:B------:R-:W0:Y:S01]  /*0100*/  LDC R4, c[0x0][0x3a4] ;  /* 0x0000e900ff047b82 */ /* 0x000e220000000800 */
[----:B------:R-:W1:Y:S01]  /*0110*/  LDCU.64 UR4, c[0x0][0x358] ;  /* 0x00006b00ff0477ac */ /* 0x000e620008000a00 */
[----:B0-----:R-:W-:-:S04]  /*0120*/  IADD3 R3, PT, PT, R7, -0x1, R4 ;  /* 0xffffffff07037810 */ /* 0x001fc80007ffe004 */
[----:B------:R-:W-:Y:S01]  /*0130*/  ISETP.GT.U32.AND P0, PT, R3, 0x7f, PT ;  /* 0x0000007f0300780c */ /* 0x000fe20003f04070 */
[----:B------:R-:W-:-:S03]  /*0140*/  IMAD R3, R7, UR7, R2 ;  /* 0x0000000707037c24 */ /* 0x000fc6000f8e0202 */
[----:B------:R-:W-:Y:S01]  /*0150*/  ISETP.LT.OR P0, PT, R0, RZ, P0 ;  /* 0x000000ff0000720c */ /* 0x000fe20000701670 */
[----:B------:R-:W-:-:S12]  /*0160*/  IMAD R11, R3, UR6, R0 ;  /* 0x00000006030b7c24 */ /* 0x000fd8000f8e0200 */
[----:B-1----:R-:W-:Y:S05]  /*0170*/  @P0 BRA `(.L_x_0) ;  /* 0x0000000000300947 */ /* 0x002fea0003800000 */
[----:B------:R-:W0:Y:S08]  /*0180*/  LDC.64 R2, c[0x0][0x380] ;  /* 0x0000e000ff027b82 */ /* 0x000e300000000a00 */
[----:B------:R-:W1:Y:S08]  /*0190*/  LDC.64 R4, c[0x0][0x388] ;  /* 0x0000e200ff047b82 */ /* 0x000e700000000a00 */
[----:B------:R-:W2:Y:S01]  /*01a0*/  LDC.64 R8, c[0x0][0x390] ;  /* 0x0000e400ff087b82 */ /* 0x000ea20000000a00 */
[----:B0-----:R-:W-:-:S06]  /*01b0*/  IMAD.WIDE R2, R11, 0x8, R2 ;  /* 0x000000080b027825 */ /* 0x001fcc00078e0202 */
[----:B------:R-:W3:Y:S01]  /*01c0*/  LDG.E.64 R2, desc[UR4][R2.64] ;  /* 0x0000000402027981 */ /* 0x000ee2000c1e1b00 */
[----:B-1----:R-:W-:-:S06]  /*01d0*/  IMAD.WIDE R4, R11, 0x8, R4 ;  /* 0x000000080b047825 */ /* 0x002fcc00078e0204 */
[----:B------:R-:W3:Y:S01]  /*01e0*/  LDG.E.64 R4, desc[UR4][R4.64] ;  /* 0x0000000404047981 */ /* 0x000ee2000c1e1b00 */
[----:B--2---:R-:W-:Y:S01]  /*01f0*/  IMAD.WIDE R8, R11, 0x8, R8 ;  /* 0x000000080b087825 */ /* 0x004fe200078e0208 */
[----:B---3--:R-:W-:-:S08]  /*0200*/  DADD R6, R2, -R4 ;  /* 0x0000000002067229 */ /* 0x008fd00000000804 */
[----:B------:R-:W-:-:S07]  /*0210*/  DMUL R6, R6, R6 ;  /* 0x0000000606067228 */ /* 0x000fce0000000000 */
[----:B------:R-:W-:Y:S01]  /*0220*/  STG.E.64 desc[UR4][R8.64], R6 ;  /* 0x0000000608007986 */ /* 0x000fe2000c101b04 */
[----:B------:R-:W-:Y:S05]  /*0230*/  EXIT ;  /* 0x000000000000794d */ /* 0x000fea0003800000 */
.L_x_0:
[----:B------:R-:W0:Y:S02]  /*0240*/  LDC.64 R2, c[0x0][0x390] ;  /* 0x0000e400ff027b82 */ /* 0x000e240000000a00 */
[----:B0-----:R-:W-:-:S05]  /*0250*/  IMAD.WIDE R2, R11, 0x8, R2 ;  /* 0x000000080b027825 */ /* 0x001fca00078e0202 */
[----:B------:R-:W-:Y:S01]  /*0260*/  STG.E.64 desc[UR4][R2.64], RZ ;  /* 0x000000ff02007986 */ /* 0x000fe2000c101b04 */
[----:B------:R-:W-:Y:S05]  /*0270*/  EXIT ;  /* 0x000000000000794d */ /* 0x000fea0003800000 */
.L_x_1:
[----:B------:R-:W-:-:S00]  /*0280*/  BRA `(.L_x_1) ;  /* 0xfffffffc00fc7947 */ /* 0x000fc0000383ffff */
[----:B------:R-:W-:-:S00]  /*0290*/  NOP ;  /* 0x0000000000007918 */ /* 0x000fc00000000000 */
        /* <DEDUP_REMOVED lines=14> */
.L_x_107:


//--------------------- .text._Z15computeResidualPdS_S_iiidddi --------------------------
	.section	.text._Z15computeResidualPdS_S_iiidddi,"ax",@progbits
	.align	128
        .global         _Z15computeResidualPdS_S_iiidddi
        .type           _Z15computeResidualPdS_S_iiidddi,@function
        .size           _Z15computeResidualPdS_S_iiidddi,(.L_x_101 - _Z15computeResidualPdS_S_iiidddi)
        .other          _Z15computeResidualPdS_S_iiidddi,@"STO_CUDA_ENTRY STV_DEFAULT"
_Z15computeResidualPdS_S_iiidddi:
.text._Z15computeResidualPdS_S_iiidddi:
[----:B------:R-:W-:Y:S01]  /*0000*/  LDC R1, c[0x0][0x37c] ;  /* 0x0000df00ff017b82 */ /* 0x000fe20000000800 */
[----:B------:R-:W0:Y:S07]  /*0010*/  S2R R3, SR_TID.X ;  /* 0x0000000000037919 */ /* 0x000e2e0000002100 */
[----:B------:R-:W0:Y:S01]  /*0020*/  S2UR UR5, SR_CTAID.X ;  /* 0x00000000000579c3 */ /* 0x000e220000002500 */
[----:B------:R-:W1:Y:S01]  /*0030*/  LDCU UR8, c[0x0][0x398] ;  /* 0x00007300ff0877ac */ /* 0x000e620008000800 */
[----:B------:R-:W2:Y:S06]  /*0040*/  S2R R5, SR_TID.Y ;  /* 0x0000000000057919 */ /* 0x000eac0000002200 */
[----:B------:R-:W0:Y:S08]  /*0050*/  LDC R4, c[0x0][0x360] ;  /* 0x0000d800ff047b82 */ /* 0x000e300000000800 */
[----:B------:R-:W2:Y:S01]  /*0060*/  S2UR UR6, SR_CTAID.Y ;  /* 0x00000000000679c3 */ /* 0x000ea20000002600 */
[----:B-1----:R-:W-:-:S07]  /*0070*/  UIADD3 UR4, UPT, UPT, UR8, -0x1, URZ ;  /* 0xffffffff08047890 */ /* 0x002fce000fffe0ff */
[----:B------:R-:W2:Y:S01]  /*0080*/  LDC R0, c[0x0][0x364] ;  /* 0x0000d900ff007b82 */ /* 0x000ea20000000800 */
[----:B0-----:R-:W-:-:S07]  /*0090*/  IMAD R4, R4, UR5, R3 ;  /* 0x0000000504047c24 */ /* 0x001fce000f8e0203 */
[----:B------:R-:W0:Y:S01]  /*00a0*/  LDC R6, c[0x0][0x3a0] ;  /* 0x0000e800ff067b82 */ /* 0x000e220000000800 */
[----:B------:R-:W-:-:S04]  /*00b0*/  ISETP.GE.AND P0, PT, R4, UR4, PT ;  /* 0x0000000404007c0c */ /* 0x000fc8000bf06270 */
[----:B------:R-:W-:-:S03]  /*00c0*/  ISETP.LT.OR P0, PT, R4, 0x1, P0 ;  /* 0x000000010400780c */ /* 0x000fc60000701670 */
[----:B------:R-:W1:Y:S01]  /*00d0*/  S2UR UR4, SR_CTAID.Z ;  /* 0x00000000000479c3 */ /* 0x000e620000002700 */
[----:B--2---:R-:W-:Y:S01]  /*00e0*/  IMAD R0, R0, UR6, R5 ;  /* 0x0000000600007c24 */ /* 0x004fe2000f8e0205 */
[----:B------:R-:W2:Y:S04]  /*00f0*/  LDCU.64 UR6, c[0x0][0x358] ;  /* 0x00006b00ff0677ac */ /* 0x000ea80008000a00 */
[----:B------:R-:W-:Y:S01]  /*0100*/  ISETP.EQ.OR P0, PT, R0, RZ, P0 ;  /* 0x000000ff0000720c */ /* 0x000fe20000702670 */
[----:B0-----:R-:W-:-:S12]  /*0110*/  VIADD R2, R6, 0xffffffff ;  /* 0xffffffff06027836 */ /* 0x001fd80000000000 */
[----:B------:R-:W0:Y:S02]  /*0120*/  @!P0 LDC R3, c[0x0][0x39c] ;  /* 0x0000e700ff038b82 */ /* 0x000e240000000800 */
[----:B0-----:R-:W-:-:S05]  /*0130*/  @!P0 VIADD R3, R3, 0xffffffff ;  /* 0xffffffff03038836 */ /* 0x001fca0000000000 */
[----:B------:R-:W-:-:S04]  /*0140*/  ISETP.LT.AND P0, PT, R0, R3, !P0 ;  /* 0x000000030000720c */ /* 0x000fc80004701270 */
[----:B-1----:R-:W-:-:S04]  /*0150*/  ISETP.EQ.OR P0, PT, RZ, UR4, !P0 ;  /* 0x00000004ff007c0c */ /* 0x002fc8000c702670 */
[----:B------:R-:W-:-:S13]  /*0160*/  ISETP.LE.OR P0, PT, R2, UR4, P0 ;  /* 0x0000000402007c0c */ /* 0x000fda0008703670 */
[----:B--2---:R-:W-:Y:S05]  /*0170*/  @P0 BRA `(.L_x_2) ;  /* 0x0000000400d80947 */ /* 0x004fea0003800000 */
[----:B------:R-:W0:Y:S08]  /*0180*/  LDC R2, c[0x0][0x3c0] ;  /* 0x0000f000ff027b82 */ /* 0x000e300000000800 */
[----:B------:R-:W1:Y:S01]  /*0190*/  LDC R5, c[0x0][0x39c] ;  /* 0x0000e700ff057b82 */ /* 0x000e620000000800 */
[----:B0-----:R-:W-:-:S05]  /*01a0*/  VIADD R2, R2, UR4 ;  /* 0x0000000402027c36 */ /* 0x001fca0008000000 */
[----:B------:R-:W-:Y:S01]  /*01b0*/  ISETP.NE.AND P0, PT, R2, 0x1, PT ;  /* 0x000000010200780c */ /* 0x000fe20003f05270 */
[----:B-1----:R-:W-:-:S03]  /*01c0*/  IMAD R7, R5, UR4, R0 ;  /* 0x0000000405077c24 */ /* 0x002fc6000f8e0200 */
[----:B------:R-:W-:Y:S01]  /*01d0*/  ISETP.NE.AND P0, PT, R2, 0x80, P0 ;  /* 0x000000800200780c */ /* 0x000fe20000705270 */
[----:B------:R-:W-:-:S12]  /*01e0*/  IMAD R4, R7, UR8, R4 ;  /* 0x0000000807047c24 */ /* 0x000fd8000f8e0204 */
[----:B------:R-:W0:Y:S02]  /*01f0*/  @!P0 LDC.64 R2, c[0x0][0x390] ;  /* 0x0000e400ff028b82 */ /* 0x000e240000000a00 */
[----:B0-----:R-:W-:-:S05]  /*0200*/  @!P0 IMAD.WIDE R2, R4, 0x8, R2 ;  /* 0x0000000804028825 */ /* 0x001fca00078e0202 */
[----:B------:R0:W-:Y:S01]  /*0210*/  @!P0 STG.E.64 desc[UR6][R2.64], RZ ;  /* 0x000000ff02008986 */ /* 0x0001e2000c101b06 */
[----:B------:R-:W-:Y:S05]  /*0220*/  @!P0 EXIT ;  /* 0x000000000000894d */ /* 0x000fea0003800000 */
[----:B------:R-:W1:Y:S08]  /*0230*/  LDC.64 R10, c[0x0][0x380] ;  /* 0x0000e000ff0a7b82 */ /* 0x000e700000000a00 */
[----:B------:R-:W2:Y:S01]  /*0240*/  LDC.64 R12, c[0x0][0x3a8] ;  /* 0x0000ea00ff0c7b82 */ /* 0x000ea20000000a00 */
[----:B-1----:R-:W-:-:S05]  /*0250*/  IMAD.WIDE R10, R4, 0x8, R10 ;  /* 0x00000008040a7825 */ /* 0x002fca00078e020a */
[----:B------:R-:W3:Y:S04]  /*0260*/  LDG.E.64 R8, desc[UR6][R10.64] ;  /* 0x000000060a087981 */ /* 0x000ee8000c1e1b00 */
[----:B0-----:R-:W4:Y:S04]  /*0270*/  LDG.E.64 R2, desc[UR6][R10.64+0x8] ;  /* 0x000008060a027981 */ /* 0x001f28000c1e1b00 */
[----:B------:R-:W5:Y:S01]  /*0280*/  LDG.E.64 R16, desc[UR6][R10.64+-0x8] ;  /* 0xfffff8060a107981 */ /* 0x000f62000c1e1b00 */
[----:B--2---:R-:W-:Y:S01]  /*0290*/  DMUL R12, R12, R12 ;  /* 0x0000000c0c0c7228 */ /* 0x004fe20000000000 */
[----:B------:R-:W-:Y:S01]  /*02a0*/  IMAD.MOV.U32 R6, RZ, RZ, 0x1 ;  /* 0x00000001ff067424 */ /* 0x000fe200078e00ff */
[----:B------:R-:W-:Y:S01]  /*02b0*/  BSSY.RECONVERGENT B0, `(.L_x_3) ;  /* 0x000001a000007945 */ /* 0x000fe20003800200 */
[----:B------:R-:W-:-:S03]  /*02c0*/  IMAD R5, R5, UR8, RZ ;  /* 0x0000000805057c24 */ /* 0x000fc6000f8e02ff */
[----:B------:R-:W0:Y:S02]  /*02d0*/  MUFU.RCP64H R7, R13 ;  /* 0x0000000d00077308 */ /* 0x000e240000001800 */
[----:B0-----:R-:W-:-:S08]  /*02e0*/  DFMA R14, -R12, R6, 1 ;  /* 0x3ff000000c0e742b */ /* 0x001fd00000000106 */
[----:B------:R-:W-:-:S08]  /*02f0*/  DFMA R14, R14, R14, R14 ;  /* 0x0000000e0e0e722b */ /* 0x000fd0000000000e */
[----:B------:R-:W-:-:S08]  /*0300*/  DFMA R14, R6, R14, R6 ;  /* 0x0000000e060e722b */ /* 0x000fd00000000006 */
[----:B------:R-:W-:-:S08]  /*0310*/  DFMA R6, -R12, R14, 1 ;  /* 0x3ff000000c06742b */ /* 0x000fd0000000010e */
[----:B------:R-:W-:Y:S02]  /*0320*/  DFMA R6, R14, R6, R14 ;  /* 0x000000060e06722b */ /* 0x000fe4000000000e */
[----:B---3--:R-:W-:-:S08]  /*0330*/  DADD R8, R8, R8 ;  /* 0x0000000008087229 */ /* 0x008fd00000000008 */
[----:B----4-:R-:W-:-:S08]  /*0340*/  DADD R2, R2, -R8 ;  /* 0x0000000002027229 */ /* 0x010fd00000000808 */
[----:B-----5:R-:W-:-:S08]  /*0350*/  DADD R16, R2, R16 ;  /* 0x0000000002107229 */ /* 0x020fd00000000010 */
[----:B------:R-:W-:Y:S02]  /*0360*/  DMUL R2, R16, R6 ;  /* 0x0000000610027228 */ /* 0x000fe40000000000 */
[----:B------:R-:W-:-:S06]  /*0370*/  FSETP.GEU.AND P1, PT, |R17|, 6.5827683646048100446e-37, PT ;  /* 0x036000001100780b */ /* 0x000fcc0003f2e200 */
[----:B------:R-:W-:-:S08]  /*0380*/  DFMA R14, -R12, R2, R16 ;  /* 0x000000020c0e722b */ /* 0x000fd00000000110 */
[----:B------:R-:W-:Y:S01]  /*0390*/  DFMA R2, R6, R14, R2 ;  /* 0x0000000e0602722b */ /* 0x000fe20000000002 */
[C---:B------:R-:W-:Y:S02]  /*03a0*/  VIADD R6, R4.reuse, -UR8 ;  /* 0x8000000804067c36 */ /* 0x040fe40008000000 */
[----:B------:R-:W-:-:S07]  /*03b0*/  IMAD.IADD R7, R4, 0x1, -R5 ;  /* 0x0000000104077824 */ /* 0x000fce00078e0a05 */
[----:B------:R-:W-:-:S05]  /*03c0*/  FFMA R0, RZ, R13, R3 ;  /* 0x0000000dff007223 */ /* 0x000fca0000000003 */
[----:B------:R-:W-:-:S13]  /*03d0*/  FSETP.GT.AND P0, PT, |R0|, 1.469367938527859385e-39, PT ;  /* 0x001000000000780b */ /* 0x000fda0003f04200 */
[----:B------:R-:W-:Y:S05]  /*03e0*/  @P0 BRA P1, `(.L_x_4) ;  /* 0x0000000000180947 */ /* 0x000fea0000800000 */
[----:B------:R-:W-:Y:S01]  /*03f0*/  IMAD.MOV.U32 R14, RZ, RZ, R12 ;  /* 0x000000ffff0e7224 */ /* 0x000fe200078e000c */
[----:B------:R-:W-:Y:S01]  /*0400*/  MOV R0, 0x430 ;  /* 0x0000043000007802 */ /* 0x000fe20000000f00 */
[----:B------:R-:W-:-:S07]  /*0410*/  IMAD.MOV.U32 R15, RZ, RZ, R13 ;  /* 0x000000ffff0f7224 */ /* 0x000fce00078e000d */
[----:B------:R-:W-:Y:S05]  /*0420*/  CALL.REL.NOINC `($__internal_0_$__cuda_sm20_div_rn_f64_full) ;  /* 0x0000000400587944 */ /* 0x000fea0003c00000 */
[----:B------:R-:W-:Y:S02]  /*0430*/  IMAD.MOV.U32 R2, RZ, RZ, R20 ;  /* 0x000000ffff027224 */ /* 0x000fe400078e0014 */
[----:B------:R-:W-:-:S07]  /*0440*/  IMAD.MOV.U32 R3, RZ, RZ, R21 ;  /* 0x000000ffff037224 */ /* 0x000fce00078e0015 */
.L_x_4:
[----:B------:R-:W-:Y:S05]  /*0450*/  BSYNC.RECONVERGENT B0 ;  /* 0x0000000000007941 */ /* 0x000fea0003800200 */
.L_x_3:
[----:B------:R-:W0:Y:S08]  /*0460*/  LDC R13, c[0x0][0x398] ;  /* 0x0000e600ff0d7b82 */ /* 0x000e300000000800 */
[----:B------:R-:W1:Y:S08]  /*0470*/  LDC.64 R20, c[0x0][0x380] ;  /* 0x0000e000ff147b82 */ /* 0x000e700000000a00 */
[----:B------:R-:W2:Y:S01]  /*0480*/  LDC.64 R14, c[0x0][0x3b0] ;  /* 0x0000ec00ff0e7b82 */ /* 0x000ea20000000a00 */
[----:B0-----:R-:W-:-:S06]  /*0490*/  IMAD.WIDE R12, R13, 0x8, R10 ;  /* 0x000000080d0c7825 */ /* 0x001fcc00078e020a */
[----:B------:R-:W3:Y:S01]  /*04a0*/  LDG.E.64 R12, desc[UR6][R12.64] ;  /* 0x000000060c0c7981 */ /* 0x000ee2000c1e1b00 */
[----:B-1----:R-:W-:-:S05]  /*04b0*/  IMAD.WIDE R20, R6, 0x8, R20 ;  /* 0x0000000806147825 */ /* 0x002fca00078e0214 */
[----:B------:R-:W4:Y:S01]  /*04c0*/  LDG.E.64 R16, desc[UR6][R20.64] ;  /* 0x0000000614107981 */ /* 0x000f22000c1e1b00 */
[----:B------:R-:W-:Y:S01]  /*04d0*/  IMAD.MOV.U32 R18, RZ, RZ, 0x1 ;  /* 0x00000001ff127424 */ /* 0x000fe200078e00ff */
[----:B------:R-:W-:Y:S01]  /*04e0*/  BSSY.RECONVERGENT B0, `(.L_x_5) ;  /* 0x0000015000007945 */ /* 0x000fe20003800200 */
[----:B--2---:R-:W-:-:S06]  /*04f0*/  DMUL R14, R14, R14 ;  /* 0x0000000e0e0e7228 */ /* 0x004fcc0000000000 */
[----:B------:R-:W0:Y:S02]  /*0500*/  MUFU.RCP64H R19, R15 ;  /* 0x0000000f00137308 */ /* 0x000e240000001800 */
[----:B0-----:R-:W-:-:S08]  /*0510*/  DFMA R22, -R14, R18, 1 ;  /* 0x3ff000000e16742b */ /* 0x001fd00000000112 */
[----:B------:R-:W-:-:S08]  /*0520*/  DFMA R22, R22, R22, R22 ;  /* 0x000000161616722b */ /* 0x000fd00000000016 */
[----:B------:R-:W-:Y:S02]  /*0530*/  DFMA R22, R18, R22, R18 ;  /* 0x000000161216722b */ /* 0x000fe40000000012 */
[----:B---3--:R-:W-:-:S06]  /*0540*/  DADD R18, -R8, R12 ;  /* 0x0000000008127229 */ /* 0x008fcc000000010c */
[----:B------:R-:W-:Y:S02]  /*0550*/  DFMA R12, -R14, R22, 1 ;  /* 0x3ff000000e0c742b */ /* 0x000fe40000000116 */
[----:B----4-:R-:W-:-:S06]  /*0560*/  DADD R16, R18, R16 ;  /* 0x0000000012107229 */ /* 0x010fcc0000000010 */
[----:B------:R-:W-:-:S08]  /*0570*/  DFMA R12, R22, R12, R22 ;  /* 0x0000000c160c722b */ /* 0x000fd00000000016 */
[----:B------:R-:W-:Y:S01]  /*0580*/  DMUL R18, R16, R12 ;  /* 0x0000000c10127228 */ /* 0x000fe20000000000 */
[----:B------:R-:W-:-:S07]  /*0590*/  FSETP.GEU.AND P1, PT, |R17|, 6.5827683646048100446e-37, PT ;  /* 0x036000001100780b */ /* 0x000fce0003f2e200 */
[----:B------:R-:W-:-:S08]  /*05a0*/  DFMA R20, -R14, R18, R16 ;  /* 0x000000120e14722b */ /* 0x000fd00000000110 */
[----:B------:R-:W-:-:S10]  /*05b0*/  DFMA R12, R12, R20, R18 ;  /* 0x000000140c0c722b */ /* 0x000fd40000000012 */
[----:B------:R-:W-:-:S05]  /*05c0*/  FFMA R0, RZ, R15, R13 ;  /* 0x0000000fff007223 */ /* 0x000fca000000000d */
[----:B------:R-:W-:-:S13]  /*05d0*/  FSETP.GT.AND P0, PT, |R0|, 1.469367938527859385e-39, PT ;  /* 0x001000000000780b */ /* 0x000fda0003f04200 */
[----:B------:R-:W-:Y:S05]  /*05e0*/  @P0 BRA P1, `(.L_x_6) ;  /* 0x0000000000100947 */ /* 0x000fea0000800000 */
[----:B------:R-:W-:-:S07]  /*05f0*/  MOV R0, 0x610 ;  /* 0x0000061000007802 */ /* 0x000fce0000000f00 */
[----:B------:R-:W-:Y:S05]  /*0600*/  CALL.REL.NOINC `($__internal_0_$__cuda_sm20_div_rn_f64_full) ;  /* 0x0000000000e07944 */ /* 0x000fea0003c00000 */
[----:B------:R-:W-:Y:S02]  /*0610*/  IMAD.MOV.U32 R12, RZ, RZ, R20 ;  /* 0x000000ffff0c7224 */ /* 0x000fe400078e0014 */
[----:B------:R-:W-:-:S07]  /*0620*/  IMAD.MOV.U32 R13, RZ, RZ, R21 ;  /* 0x000000ffff0d7224 */ /* 0x000fce00078e0015 */
.L_x_6:
[----:B------:R-:W-:Y:S05]  /*0630*/  BSYNC.RECONVERGENT B0 ;  /* 0x0000000000007941 */ /* 0x000fea0003800200 */
.L_x_5:
[----:B------:R-:W0:Y:S01]  /*0640*/  LDC.64 R16, c[0x0][0x380] ;  /* 0x0000e000ff107b82 */ /* 0x000e220000000a00 */
[----:B------:R-:W-:-:S06]  /*0650*/  IMAD.WIDE R14, R5, 0x8, R10 ;  /* 0x00000008050e7825 */ /* 0x000fcc00078e020a */
[----:B------:R-:W2:Y:S01]  /*0660*/  LDG.E.64 R14, desc[UR6][R14.64] ;  /* 0x000000060e0e7981 */ /* 0x000ea2000c1e1b00 */
[----:B------:R-:W1:Y:S01]  /*0670*/  LDC.64 R10, c[0x0][0x3b8] ;  /* 0x0000ee00ff0a7b82 */ /* 0x000e620000000a00 */
[----:B0-----:R-:W-:-:S06]  /*0680*/  IMAD.WIDE R6, R7, 0x8, R16 ;  /* 0x0000000807067825 */ /* 0x001fcc00078e0210 */
[----:B------:R-:W3:Y:S01]  /*0690*/  LDG.E.64 R6, desc[UR6][R6.64] ;  /* 0x0000000606067981 */ /* 0x000ee2000c1e1b00 */
[----:B------:R-:W-:Y:S01]  /*06a0*/  IMAD.MOV.U32 R16, RZ, RZ, 0x1 ;  /* 0x00000001ff107424 */ /* 0x000fe200078e00ff */
[----:B-1----:R-:W-:Y:S01]  /*06b0*/  DMUL R10, R10, R10 ;  /* 0x0000000a0a0a7228 */ /* 0x002fe20000000000 */
[----:B------:R-:W-:Y:S01]  /*06c0*/  BSSY.RECONVERGENT B0, `(.L_x_7) ;  /* 0x0000017000007945 */ /* 0x000fe20003800200 */
[----:B------:R-:W-:-:S04]  /*06d0*/  DADD R2, R12, R2 ;  /* 0x000000000c027229 */ /* 0x000fc80000000002 */
[----:B------:R-:W0:Y:S02]  /*06e0*/  MUFU.RCP64H R17, R11 ;  /* 0x0000000b00117308 */ /* 0x000e240000001800 */
[----:B0-----:R-:W-:-:S08]  /*06f0*/  DFMA R18, -R10, R16, 1 ;  /* 0x3ff000000a12742b */ /* 0x001fd00000000110 */
[----:B------:R-:W-:-:S08]  /*0700*/  DFMA R18, R18, R18, R18 ;  /* 0x000000121212722b */ /* 0x000fd00000000012 */
[----:B------:R-:W-:Y:S02]  /*0710*/  DFMA R18, R16, R18, R16 ;  /* 0x000000121012722b */ /* 0x000fe40000000010 */
[----:B--2---:R-:W-:-:S06]  /*0720*/  DADD R8, -R8, R14 ;  /* 0x0000000008087229 */ /* 0x004fcc000000010e */
[----:B------:R-:W-:-:S08]  /*0730*/  DFMA R14, -R10, R18, 1 ;  /* 0x3ff000000a0e742b */ /* 0x000fd00000000112 */
[----:B------:R-:W-:Y:S02]  /*0740*/  DFMA R14, R18, R14, R18 ;  /* 0x0000000e120e722b */ /* 0x000fe40000000012 */
[----:B---3--:R-:W-:-:S08]  /*0750*/  DADD R16, R8, R6 ;  /* 0x0000000008107229 */ /* 0x008fd00000000006 */
[----:B------:R-:W-:Y:S02]  /*0760*/  DMUL R6, R16, R14 ;  /* 0x0000000e10067228 */ /* 0x000fe40000000000 */
[----:B------:R-:W-:-:S06]  /*0770*/  FSETP.GEU.AND P1, PT, |R17|, 6.5827683646048100446e-37, PT ;  /* 0x036000001100780b */ /* 0x000fcc0003f2e200 */
[----:B------:R-:W-:-:S08]  /*0780*/  DFMA R8, -R10, R6, R16 ;  /* 0x000000060a08722b */ /* 0x000fd00000000110 */
[----:B------:R-:W-:-:S10]  /*0790*/  DFMA R6, R14, R8, R6 ;  /* 0x000000080e06722b */ /* 0x000fd40000000006 */
        /* <DEDUP_REMOVED lines=9> */
.L_x_8:
[----:B------:R-:W-:Y:S05]  /*0830*/  BSYNC.RECONVERGENT B0 ;  /* 0x0000000000007941 */ /* 0x000fea0003800200 */
.L_x_7:
[----:B------:R-:W0:Y:S08]  /*0840*/  LDC.64 R8, c[0x0][0x388] ;  /* 0x0000e200ff087b82 */ /* 0x000e300000000a00 */
[----:B------:R-:W1:Y:S01]  /*0850*/  LDC.64 R10, c[0x0][0x390] ;  /* 0x0000e400ff0a7b82 */ /* 0x000e620000000a00 */
[----:B0-----:R-:W-:-:S06]  /*0860*/  IMAD.WIDE R8, R4, 0x8, R8 ;  /* 0x0000000804087825 */ /* 0x001fcc00078e0208 */
[----:B------:R-:W2:Y:S01]  /*0870*/  LDG.E.64 R8, desc[UR6][R8.64] ;  /* 0x0000000608087981 */ /* 0x000ea2000c1e1b00 */
[----:B------:R-:W-:Y:S01]  /*0880*/  DADD R2, R2, R6 ;  /* 0x0000000002027229 */ /* 0x000fe20000000006 */
[----:B-1----:R-:W-:-:S07]  /*0890*/  IMAD.WIDE R10, R4, 0x8, R10 ;  /* 0x00000008040a7825 */ /* 0x002fce00078e020a */
[----:B--2---:R-:W-:-:S08]  /*08a0*/  DADD R2, R2, -R8 ;  /* 0x0000000002027229 */ /* 0x004fd00000000808 */
[----:B------:R-:W-:-:S07]  /*08b0*/  DMUL R2, R2, R2 ;  /* 0x0000000202027228 */ /* 0x000fce0000000000 */
[----:B------:R-:W-:Y:S01]  /*08c0*/  STG.E.64 desc[UR6][R10.64], R2 ;  /* 0x000000020a007986 */ /* 0x000fe2000c101b06 */
[----:B------:R-:W-:Y:S05]  /*08d0*/  EXIT ;  /* 0x000000000000794d */ /* 0x000fea0003800000 */
.L_x_2:
[----:B------:R-:W0:Y:S02]  /*08e0*/  LDC R5, c[0x0][0x39c] ;  /* 0x0000e700ff057b82 */ /* 0x000e240000000800 */
[----:B0-----:R-:W-:-:S04]  /*08f0*/  ISETP.GE.AND P0, PT, R0, R5, PT ;  /* 0x000000050000720c */ /* 0x001fc80003f06270 */
[----:B------:R-:W-:-:S04]  /*0900*/  ISETP.GE.OR P0, PT, R4, UR8, P0 ;  /* 0x0000000804007c0c */ /* 0x000fc80008706670 */
[----:B------:R-:W-:-:S13]  /*0910*/  ISETP.LE.OR P0, PT, R6, UR4, P0 ;  /* 0x0000000406007c0c */ /* 0x000fda0008703670 */
[----:B------:R-:W-:Y:S05]  /*0920*/  @P0 EXIT ;  /* 0x000000000000094d */ /* 0x000fea0003800000 */
[----:B------:R-:W0:Y:S01]  /*0930*/  LDC.64 R2, c[0x0][0x390] ;  /* 0x0000e400ff027b82 */ /* 0x000e220000000a00 */
[----:B------:R-:W-:-:S04]  /*0940*/  IMAD R5, R5, UR4, R0 ;  /* 0x0000000405057c24 */ /* 0x000fc8000f8e0200 */
[----:B------:R-:W-:-:S04]  /*0950*/  IMAD R5, R5, UR8, R4 ;  /* 0x0000000805057c24 */ /* 0x000fc8000f8e0204 */
[----:B0-----:R-:W-:-:S05]  /*0960*/  IMAD.WIDE R2, R5, 0x8, R2 ;  /* 0x0000000805027825 */ /* 0x001fca00078e0202 */
[----:B------:R-:W-:Y:S01]  /*0970*/  STG.E.64 desc[UR6][R2.64], RZ ;  /* 0x000000ff02007986 */ /* 0x000fe2000c101b06 */
[----:B------:R-:W-:Y:S05]  /*0980*/  EXIT ;  /* 0x000000000000794d */ /* 0x000fea0003800000 */
        .weak           $__internal_0_$__cuda_sm20_div_rn_f64_full
        .type           $__internal_0_$__cuda_sm20_div_rn_f64_full,@function
        .size           $__internal_0_$__cuda_sm20_div_rn_f64_full,(.L_x_101 - $__internal_0_$__cuda_sm20_div_rn_f64_full)
$__internal_0_$__cuda_sm20_div_rn_f64_full:
[C---:B------:R-:W-:Y:S01]  /*0990*/  FSETP.GEU.AND P0, PT, |R15|.reuse, 1.469367938527859385e-39, PT ;  /* 0x001000000f00780b */ /* 0x040fe20003f0e200 */
[----:B------:R-:W-:Y:S01]  /*09a0*/  IMAD.MOV.U32 R18, RZ, RZ, 0x1 ;  /* 0x00000001ff127424 */ /* 0x000fe200078e00ff */
[----:B------:R-:W-:Y:S01]  /*09b0*/  LOP3.LUT R12, R15, 0x800fffff, RZ, 0xc0, !PT ;  /* 0x800fffff0f0c7812 */ /* 0x000fe200078ec0ff */
[----:B------:R-:W-:Y:S01]  /*09c0*/  BSSY.RECONVERGENT B1, `(.L_x_9) ;  /* 0x0000054000017945 */ /* 0x000fe20003800200 */
[C---:B------:R-:W-:Y:S02]  /*09d0*/  FSETP.GEU.AND P2, PT, |R17|.reuse, 1.469367938527859385e-39, PT ;  /* 0x001000001100780b */ /* 0x040fe40003f4e200 */
[----:B------:R-:W-:Y:S01]  /*09e0*/  LOP3.LUT R13, R12, 0x3ff00000, RZ, 0xfc, !PT ;  /* 0x3ff000000c0d7812 */ /* 0x000fe200078efcff */
[----:B------:R-:W-:Y:S01]  /*09f0*/  IMAD.MOV.U32 R12, RZ, RZ, R14 ;  /* 0x000000ffff0c7224 */ /* 0x000fe200078e000e */
[----:B------:R-:W-:Y:S02]  /*0a00*/  LOP3.LUT R26, R17, 0x7ff00000, RZ, 0xc0, !PT ;  /* 0x7ff00000111a7812 */ /* 0x000fe400078ec0ff */
[----:B------:R-:W-:-:S02]  /*0a10*/  MOV R27, 0x1ca00000 ;  /* 0x1ca00000001b7802 */ /* 0x000fc40000000f00 */
[----:B------:R-:W-:Y:S01]  /*0a20*/  LOP3.LUT R29, R15, 0x7ff00000, RZ, 0xc0, !PT ;  /* 0x7ff000000f1d7812 */ /* 0x000fe200078ec0ff */
[----:B------:R-:W-:-:S03]  /*0a30*/  @!P0 DMUL R12, R14, 8.98846567431157953865e+307 ;  /* 0x7fe000000e0c8828 */ /* 0x000fc60000000000 */
[C---:B------:R-:W-:Y:S02]  /*0a40*/  ISETP.GE.U32.AND P1, PT, R26.reuse, R29, PT ;  /* 0x0000001d1a00720c */ /* 0x040fe40003f26070 */
[----:B------:R-:W-:Y:S01]  /*0a50*/  @!P2 LOP3.LUT R21, R15, 0x7ff00000, RZ, 0xc0, !PT ;  /* 0x7ff000000f15a812 */ /* 0x000fe200078ec0ff */
[----:B------:R-:W0:Y:S03]  /*0a60*/  MUFU.RCP64H R19, R13 ;  /* 0x0000000d00137308 */ /* 0x000e260000001800 */
[----:B------:R-:W-:Y:S02]  /*0a70*/  @!P2 ISETP.GE.U32.AND P3, PT, R26, R21, PT ;  /* 0x000000151a00a20c */ /* 0x000fe40003f66070 */
[----:B------:R-:W-:Y:S02]  /*0a80*/  @!P0 LOP3.LUT R29, R13, 0x7ff00000, RZ, 0xc0, !PT ;  /* 0x7ff000000d1d8812 */ /* 0x000fe400078ec0ff */
[----:B------:R-:W-:-:S04]  /*0a90*/  @!P2 SEL R21, R27, 0x63400000, !P3 ;  /* 0x634000001b15a807 */ /* 0x000fc80005800000 */
[----:B------:R-:W-:-:S04]  /*0aa0*/  @!P2 LOP3.LUT R24, R21, 0x80000000, R17, 0xf8, !PT ;  /* 0x800000001518a812 */ /* 0x000fc800078ef811 */
[----:B------:R-:W-:Y:S01]  /*0ab0*/  @!P2 LOP3.LUT R25, R24, 0x100000, RZ, 0xfc, !PT ;  /* 0x001000001819a812 */ /* 0x000fe200078efcff */
[----:B------:R-:W-:Y:S01]  /*0ac0*/  @!P2 IMAD.MOV.U32 R24, RZ, RZ, RZ ;  /* 0x000000ffff18a224 */ /* 0x000fe200078e00ff */
[----:B0-----:R-:W-:-:S08]  /*0ad0*/  DFMA R22, R18, -R12, 1 ;  /* 0x3ff000001216742b */ /* 0x001fd0000000080c */
[----:B------:R-:W-:-:S08]  /*0ae0*/  DFMA R22, R22, R22, R22 ;  /* 0x000000161616722b */ /* 0x000fd00000000016 */
[----:B------:R-:W-:Y:S01]  /*0af0*/  DFMA R22, R18, R22, R18 ;  /* 0x000000161216722b */ /* 0x000fe20000000012 */
[----:B------:R-:W-:Y:S01]  /*0b00*/  SEL R19, R27, 0x63400000, !P1 ;  /* 0x634000001b137807 */ /* 0x000fe20004800000 */
[----:B------:R-:W-:-:S03]  /*0b10*/  IMAD.MOV.U32 R18, RZ, RZ, R16 ;  /* 0x000000ffff127224 */ /* 0x000fc600078e0010 */
[----:B------:R-:W-:-:S03]  /*0b20*/  LOP3.LUT R19, R19, 0x800fffff, R17, 0xf8, !PT ;  /* 0x800fffff13137812 */ /* 0x000fc600078ef811 */
[----:B------:R-:W-:-:S03]  /*0b30*/  DFMA R20, R22, -R12, 1 ;  /* 0x3ff000001614742b */ /* 0x000fc6000000080c */
[----:B------:R-:W-:-:S05]  /*0b40*/  @!P2 DFMA R18, R18, 2, -R24 ;  /* 0x400000001212a82b */ /* 0x000fca0000000818 */
[----:B------:R-:W-:-:S08]  /*0b50*/  DFMA R20, R22, R20, R22 ;  /* 0x000000141614722b */ /* 0x000fd00000000016 */
[----:B------:R-:W-:-:S08]  /*0b60*/  DMUL R22, R20, R18 ;  /* 0x0000001214167228 */ /* 0x000fd00000000000 */
[----:B------:R-:W-:-:S08]  /*0b70*/  DFMA R24, R22, -R12, R18 ;  /* 0x8000000c1618722b */ /* 0x000fd00000000012 */
[----:B------:R-:W-:Y:S01]  /*0b80*/  DFMA R24, R20, R24, R22 ;  /* 0x000000181418722b */ /* 0x000fe20000000016 */
[----:B------:R-:W-:Y:S01]  /*0b90*/  IMAD.MOV.U32 R22, RZ, RZ, R26 ;  /* 0x000000ffff167224 */ /* 0x000fe200078e001a */
[----:B------:R-:W-:-:S05]  /*0ba0*/  @!P2 LOP3.LUT R22, R19, 0x7ff00000, RZ, 0xc0, !PT ;  /* 0x7ff000001316a812 */ /* 0x000fca00078ec0ff */
[----:B------:R-:W-:-:S05]  /*0bb0*/  VIADD R20, R22, 0xffffffff ;  /* 0xffffffff16147836 */ /* 0x000fca0000000000 */
[----:B------:R-:W-:Y:S01]  /*0bc0*/  ISETP.GT.U32.AND P0, PT, R20, 0x7feffffe, PT ;  /* 0x7feffffe1400780c */ /* 0x000fe20003f04070 */
[----:B------:R-:W-:-:S05]  /*0bd0*/  VIADD R20, R29, 0xffffffff ;  /* 0xffffffff1d147836 */ /* 0x000fca0000000000 */
[----:B------:R-:W-:-:S13]  /*0be0*/  ISETP.GT.U32.OR P0, PT, R20, 0x7feffffe, P0 ;  /* 0x7feffffe1400780c */ /* 0x000fda0000704470 */
[----:B------:R-:W-:Y:S05]  /*0bf0*/  @P0 BRA `(.L_x_10) ;  /* 0x00000000006c0947 */ /* 0x000fea0003800000 */
[----:B------:R-:W-:-:S04]  /*0c00*/  LOP3.LUT R17, R15, 0x7ff00000, RZ, 0xc0, !PT ;  /* 0x7ff000000f117812 */ /* 0x000fc800078ec0ff */
[CC--:B------:R-:W-:Y:S02]  /*0c10*/  VIADDMNMX R16, R26.reuse, -R17.reuse, 0xb9600000, !PT ;  /* 0xb96000001a107446 */ /* 0x0c0fe40007800911 */
[----:B------:R-:W-:Y:S02]  /*0c20*/  ISETP.GE.U32.AND P0, PT, R26, R17, PT ;  /* 0x000000111a00720c */ /* 0x000fe40003f06070 */
[----:B------:R-:W-:Y:S02]  /*0c30*/  VIMNMX R16, PT, PT, R16, 0x46a00000, PT ;  /* 0x46a0000010107848 */ /* 0x000fe40003fe0100 */
[----:B------:R-:W-:-:S05]  /*0c40*/  SEL R27, R27, 0x63400000, !P0 ;  /* 0x634000001b1b7807 */ /* 0x000fca0004000000 */
[----:B------:R-:W-:Y:S02]  /*0c50*/  IMAD.IADD R22, R16, 0x1, -R27 ;  /* 0x0000000110167824 */ /* 0x000fe400078e0a1b */
[----:B------:R-:W-:Y:S02]  /*0c60*/  IMAD.MOV.U32 R16, RZ, RZ, RZ ;  /* 0x000000ffff107224 */ /* 0x000fe400078e00ff */
[----:B------:R-:W-:-:S06]  /*0c70*/  VIADD R17, R22, 0x7fe00000 ;  /* 0x7fe0000016117836 */ /* 0x000fcc0000000000 */
[----:B------:R-:W-:-:S10]  /*0c80*/  DMUL R20, R24, R16 ;  /* 0x0000001018147228 */ /* 0x000fd40000000000 */
[----:B------:R-:W-:-:S13]  /*0c90*/  FSETP.GTU.AND P0, PT, |R21|, 1.469367938527859385e-39, PT ;  /* 0x001000001500780b */ /* 0x000fda0003f0c200 */
[----:B------:R-:W-:Y:S05]  /*0ca0*/  @P0 BRA `(.L_x_11) ;  /* 0x0000000000940947 */ /* 0x000fea0003800000 */
[----:B------:R-:W-:Y:S01]  /*0cb0*/  DFMA R12, R24, -R12, R18 ;  /* 0x8000000c180c722b */ /* 0x000fe20000000012 */
[----:B------:R-:W-:-:S09]  /*0cc0*/  IMAD.MOV.U32 R16, RZ, RZ, RZ ;  /* 0x000000ffff107224 */ /* 0x000fd200078e00ff */
[C---:B------:R-:W-:Y:S02]  /*0cd0*/  FSETP.NEU.AND P0, PT, R13.reuse, RZ, PT ;  /* 0x000000ff0d00720b */ /* 0x040fe40003f0d000 */
[----:B------:R-:W-:-:S04]  /*0ce0*/  LOP3.LUT R15, R13, 0x80000000, R15, 0x48, !PT ;  /* 0x800000000d0f7812 */ /* 0x000fc800078e480f */
[----:B------:R-:W-:-:S07]  /*0cf0*/  LOP3.LUT R17, R15, R17, RZ, 0xfc, !PT ;  /* 0x000000110f117212 */ /* 0x000fce00078efcff */
[----:B------:R-:W-:Y:S05]  /*0d00*/  @!P0 BRA `(.L_x_11) ;  /* 0x00000000007c8947 */ /* 0x000fea0003800000 */
[----:B------:R-:W-:Y:S01]  /*0d10*/  IMAD.MOV R13, RZ, RZ, -R22 ;  /* 0x000000ffff0d7224 */ /* 0x000fe200078e0a16 */
[----:B------:R-:W-:Y:S01]  /*0d20*/  MOV R12, RZ ;  /* 0x000000ff000c7202 */ /* 0x000fe20000000f00 */
[----:B------:R-:W-:-:S05]  /*0d30*/  DMUL.RP R16, R24, R16 ;  /* 0x0000001018107228 */ /* 0x000fca0000008000 */
[----:B------:R-:W-:-:S05]  /*0d40*/  DFMA R12, R20, -R12, R24 ;  /* 0x8000000c140c722b */ /* 0x000fca0000000018 */
[----:B------:R-:W-:Y:S02]  /*0d50*/  LOP3.LUT R15, R17, R15, RZ, 0x3c, !PT ;  /* 0x0000000f110f7212 */ /* 0x000fe400078e3cff */
[----:B------:R-:W-:-:S04]  /*0d60*/  IADD3 R12, PT, PT, -R22, -0x43300000, RZ ;  /* 0xbcd00000160c7810 */ /* 0x000fc80007ffe1ff */
[----:B------:R-:W-:-:S04]  /*0d70*/  FSETP.NEU.AND P0, PT, |R13|, R12, PT ;  /* 0x0000000c0d00720b */ /* 0x000fc80003f0d200 */
[----:B------:R-:W-:Y:S02]  /*0d80*/  FSEL R20, R16, R20, !P0 ;  /* 0x0000001410147208 */ /* 0x000fe40004000000 */
[----:B------:R-:W-:Y:S01]  /*0d90*/  FSEL R21, R15, R21, !P0 ;  /* 0x000000150f157208 */ /* 0x000fe20004000000 */
[----:B------:R-:W-:Y:S06]  /*0da0*/  BRA `(.L_x_11) ;  /* 0x0000000000547947 */ /* 0x000fec0003800000 */
.L_x_10:
[----:B------:R-:W-:-:S14]  /*0db0*/  DSETP.NAN.AND P0, PT, R16, R16, PT ;  /* 0x000000101000722a */ /* 0x000fdc0003f08000 */
[----:B------:R-:W-:Y:S05]  /*0dc0*/  @P0 BRA `(.L_x_12) ;  /* 0x0000000000440947 */ /* 0x000fea0003800000 */
[----:B------:R-:W-:-:S14]  /*0dd0*/  DSETP.NAN.AND P0, PT, R14, R14, PT ;  /* 0x0000000e0e00722a */ /* 0x000fdc0003f08000 */
[----:B------:R-:W-:Y:S05]  /*0de0*/  @P0 BRA `(.L_x_13) ;  /* 0x0000000000300947 */ /* 0x000fea0003800000 */
[----:B------:R-:W-:Y:S01]  /*0df0*/  ISETP.NE.AND P0, PT, R22, R29, PT ;  /* 0x0000001d1600720c */ /* 0x000fe20003f05270 */
[----:B------:R-:W-:Y:S02]  /*0e00*/  IMAD.MOV.U32 R20, RZ, RZ, 0x0 ;  /* 0x00000000ff147424 */ /* 0x000fe400078e00ff */
[----:B------:R-:W-:-:S10]  /*0e10*/  IMAD.MOV.U32 R21, RZ, RZ, -0x80000 ;  /* 0xfff80000ff157424 */ /* 0x000fd400078e00ff */
[----:B------:R-:W-:Y:S05]  /*0e20*/  @!P0 BRA `(.L_x_11) ;  /* 0x0000000000348947 */ /* 0x000fea0003800000 */
[----:B------:R-:W-:Y:S02]  /*0e30*/  ISETP.NE.AND P0, PT, R22, 0x7ff00000, PT ;  /* 0x7ff000001600780c */ /* 0x000fe40003f05270 */
[----:B------:R-:W-:Y:S02]  /*0e40*/  LOP3.LUT R21, R17, 0x80000000, R15, 0x48, !PT ;  /* 0x8000000011157812 */ /* 0x000fe400078e480f */
[----:B------:R-:W-:-:S13]  /*0e50*/  ISETP.EQ.OR P0, PT, R29, RZ, !P0 ;  /* 0x000000ff1d00720c */ /* 0x000fda0004702670 */
[----:B------:R-:W-:Y:S01]  /*0e60*/  @P0 LOP3.LUT R12, R21, 0x7ff00000, RZ, 0xfc, !PT ;  /* 0x7ff00000150c0812 */ /* 0x000fe200078efcff */
[----:B------:R-:W-:Y:S02]  /*0e70*/  @!P0 IMAD.MOV.U32 R20, RZ, RZ, RZ ;  /* 0x000000ffff148224 */ /* 0x000fe400078e00ff */
[----:B------:R-:W-:Y:S02]  /*0e80*/  @P0 IMAD.MOV.U32 R20, RZ, RZ, RZ ;  /* 0x000000ffff140224 */ /* 0x000fe400078e00ff */
[----:B------:R-:W-:Y:S01]  /*0e90*/  @P0 IMAD.MOV.U32 R21, RZ, RZ, R12 ;  /* 0x000000ffff150224 */ /* 0x000fe200078e000c */
[----:B------:R-:W-:Y:S06]  /*0ea0*/  BRA `(.L_x_11) ;  /* 0x0000000000147947 */ /* 0x000fec0003800000 */
.L_x_13:
[----:B------:R-:W-:Y:S01]  /*0eb0*/  LOP3.LUT R21, R15, 0x80000, RZ, 0xfc, !PT ;  /* 0x000800000f157812 */ /* 0x000fe200078efcff */
[----:B------:R-:W-:Y:S01]  /*0ec0*/  IMAD.MOV.U32 R20, RZ, RZ, R14 ;  /* 0x000000ffff147224 */ /* 0x000fe200078e000e */
[----:B------:R-:W-:Y:S06]  /*0ed0*/  BRA `(.L_x_11) ;  /* 0x0000000000087947 */ /* 0x000fec0003800000 */
.L_x_12:
[----:B------:R-:W-:Y:S01]  /*0ee0*/  LOP3.LUT R21, R17, 0x80000, RZ, 0xfc, !PT ;  /* 0x0008000011157812 */ /* 0x000fe200078efcff */
[----:B------:R-:W-:-:S07]  /*0ef0*/  IMAD.MOV.U32 R20, RZ, RZ, R16 ;  /* 0x000000ffff147224 */ /* 0x000fce00078e0010 */
.L_x_11:
[----:B------:R-:W-:Y:S05]  /*0f00*/  BSYNC.RECONVERGENT B1 ;  /* 0x0000000000017941 */ /* 0x000fea0003800200 */
.L_x_9:
[----:B------:R-:W-:Y:S02]  /*0f10*/  IMAD.MOV.U32 R12, RZ, RZ, R0 ;  /* 0x000000ffff0c7224 */ /* 0x000fe400078e0000 */
[----:B------:R-:W-:-:S04]  /*0f20*/  IMAD.MOV.U32 R13, RZ, RZ, 0x0 ;  /* 0x00000000ff0d7424 */ /* 0x000fc800078e00ff */
[----:B------:R-:W-:Y:S05]  /*0f30*/  RET.REL.NODEC R12 `(_Z15computeResidualPdS_S_iiidddi) ;  /* 0xfffffff00c307950 */ /* 0x000fea0003c3ffff */
.L_x_14:
        /* <DEDUP_REMOVED lines=12> */
.L_x_101:


//--------------------- .text._Z15jacobiIterationPdS_S_iiidddS_i --------------------------
	.section	.text._Z15jacobiIterationPdS_S_iiidddS_i,"ax",@progbits
	.align	128
        .global         _Z15jacobiIterationPdS_S_iiidddS_i
        .type           _Z15jacobiIterationPdS_S_iiidddS_i,@function
        .size           _Z15jacobiIterationPdS_S_iiidddS_i,(.L_x_103 - _Z15jacobiIterationPdS_S_iiidddS_i)
        .other          _Z15jacobiIterationPdS_S_iiidddS_i,@"STO_CUDA_ENTRY STV_DEFAULT"
_Z15jacobiIterationPdS_S_iiidddS_i:
.text._Z15jacobiIterationPdS_S_iiidddS_i:
[----:B------:R-:W0:Y:S01]  /*0000*/  LDC R1, c[0x0][0x37c] ;  /* 0x0000df00ff017b82 */ /* 0x000e220000000800 */
[----:B------:R-:W1:Y:S07]  /*0010*/  S2R R3, SR_TID.Y ;  /* 0x0000000000037919 */ /* 0x000e6e0000002200 */
[----:B------:R-:W2:Y:S01]  /*0020*/  LDC R7, c[0x0][0x360] ;  /* 0x0000d800ff077b82 */ /* 0x000ea20000000800 */
[----:B0-----:R-:W-:Y:S01]  /*0030*/  VIADD R1, R1, 0xffffffd8 ;  /* 0xffffffd801017836 */ /* 0x001fe20000000000 */
[----:B------:R-:W2:Y:S06]  /*0040*/  S2R R0, SR_TID.X ;  /* 0x0000000000007919 */ /* 0x000eac0000002100 */
[----:B------:R-:W1:Y:S08]  /*0050*/  S2UR UR5, SR_CTAID.Y ;  /* 0x00000000000579c3 */ /* 0x000e700000002600 */
[----:B------:R-:W1:Y:S08]  /*0060*/  LDC R4, c[0x0][0x364] ;  /* 0x0000d900ff047b82 */ /* 0x000e700000000800 */
[----:B------:R-:W2:Y:S08]  /*0070*/  S2UR UR4, SR_CTAID.X ;  /* 0x00000000000479c3 */ /* 0x000eb00000002500 */
[----:B------:R-:W0:Y:S08]  /*0080*/  LDC.64 R8, c[0x0][0x398] ;  /* 0x0000e600ff087b82 */ /* 0x000e300000000a00 */
[----:B------:R-:W3:Y:S01]  /*0090*/  S2UR UR6, SR_CTAID.Z ;  /* 0x00000000000679c3 */ /* 0x000ee20000002700 */
[----:B-1----:R-:W-:-:S07]  /*00a0*/  IMAD R4, R4, UR5, R3 ;  /* 0x0000000504047c24 */ /* 0x002fce000f8e0203 */
[----:B------:R-:W3:Y:S01]  /*00b0*/  LDC R2, c[0x0][0x3a0] ;  /* 0x0000e800ff027b82 */ /* 0x000ee20000000800 */
[----:B--2---:R-:W-:Y:S01]  /*00c0*/  IMAD R7, R7, UR4, R0 ;  /* 0x0000000407077c24 */ /* 0x004fe2000f8e0200 */
[----:B0-----:R-:W-:-:S04]  /*00d0*/  ISETP.GE.AND P0, PT, R4, R9, PT ;  /* 0x000000090400720c */ /* 0x001fc80003f06270 */
[----:B------:R-:W-:-:S04]  /*00e0*/  ISETP.GE.OR P0, PT, R7, R8, P0 ;  /* 0x000000080700720c */ /* 0x000fc80000706670 */
[----:B---3--:R-:W-:-:S13]  /*00f0*/  ISETP.LE.OR P0, PT, R2, UR6, P0 ;  /* 0x0000000602007c0c */ /* 0x008fda0008703670 */
[----:B------:R-:W-:Y:S05]  /*0100*/  @P0 EXIT ;  /* 0x000000000000094d */ /* 0x000fea0003800000 */
[----:B------:R-:W-:Y:S01]  /*0110*/  VIADD R0, R8, 0xffffffff ;  /* 0xffffffff08007836 */ /* 0x000fe20000000000 */
[----:B------:R-:W0:Y:S01]  /*0120*/  LDC R3, c[0x0][0x3c8] ;  /* 0x0000f200ff037b82 */ /* 0x000e220000000800 */
[----:B------:R-:W-:Y:S01]  /*0130*/  IMAD R5, R9, UR6, R4 ;  /* 0x0000000609057c24 */ /* 0x000fe2000f8e0204 */
[----:B------:R-:W1:Y:S01]  /*0140*/  LDCU.64 UR4, c[0x0][0x358] ;  /* 0x00006b00ff0477ac */ /* 0x000e620008000a00 */
[----:B------:R-:W-:Y:S01]  /*0150*/  BSSY.RECONVERGENT B0, `(.L_x_15) ;  /* 0x000000c000007945 */ /* 0x000fe20003800200 */
[----:B------:R-:W-:Y:S01]  /*0160*/  ISETP.NE.AND P0, PT, R7, R0, PT ;  /* 0x000000000700720c */ /* 0x000fe20003f05270 */
[----:B------:R-:W-:-:S03]  /*0170*/  IMAD R5, R5, R8, R7 ;  /* 0x0000000805057224 */ /* 0x000fc600078e0207 */
[----:B------:R-:W-:-:S04]  /*0180*/  ISETP.EQ.OR P0, PT, R7, RZ, !P0 ;  /* 0x000000ff0700720c */ /* 0x000fc80004702670 */
[----:B------:R-:W-:Y:S01]  /*0190*/  ISETP.EQ.OR P0, PT, R4, RZ, P0 ;  /* 0x000000ff0400720c */ /* 0x000fe20000702670 */
[----:B0-----:R-:W-:-:S12]  /*01a0*/  VIADD R0, R3, UR6 ;  /* 0x0000000603007c36 */ /* 0x001fd80008000000 */
[----:B-1----:R-:W-:Y:S05]  /*01b0*/  @P0 BRA `(.L_x_16) ;  /* 0x0000000000140947 */ /* 0x002fea0003800000 */
[----:B------:R-:W-:Y:S01]  /*01c0*/  VIADD R3, R9, 0xffffffff ;  /* 0xffffffff09037836 */ /* 0x000fe20000000000 */
[----:B------:R-:W-:-:S04]  /*01d0*/  ISETP.NE.AND P0, PT, R0, 0x1, PT ;  /* 0x000000010000780c */ /* 0x000fc80003f05270 */
[----:B------:R-:W-:Y:S02]  /*01e0*/  ISETP.NE.AND P1, PT, R4, R3, PT ;  /* 0x000000030400720c */ /* 0x000fe40003f25270 */
[----:B------:R-:W-:-:S13]  /*01f0*/  ISETP.NE.AND P0, PT, R0, 0x80, P0 ;  /* 0x000000800000780c */ /* 0x000fda0000705270 */
[----:B------:R-:W-:Y:S05]  /*0200*/  @P0 BRA P1, `(.L_x_17) ;  /* 0x0000000800f80947 */ /* 0x000fea0000800000 */
.L_x_16:
[----:B------:R-:W-:Y:S05]  /*0210*/  BSYNC.RECONVERGENT B0 ;  /* 0x0000000000007941 */ /* 0x000fea0003800200 */
.L_x_15:
[----:B------:R-:W0:Y:S01]  /*0220*/  LDCU.64 UR8, c[0x0][0x3a8] ;  /* 0x00007500ff0877ac */ /* 0x000e220008000a00 */
[----:B------:R-:W0:Y:S01]  /*0230*/  I2F.F64 R2, R7 ;  /* 0x0000000700027312 */ /* 0x000e220000201c00 */
[----:B------:R-:W-:Y:S01]  /*0240*/  VIADD R6, R0, 0xffffffff ;  /* 0xffffffff00067836 */ /* 0x000fe20000000000 */
[----:B------:R-:W-:Y:S06]  /*0250*/  BSSY.RECONVERGENT B0, `(.L_x_18) ;  /* 0x0000020000007945 */ /* 0x000fec0003800200 */
[----:B------:R-:W1:Y:S08]  /*0260*/  I2F.F64.U32 R22, R4 ;  /* 0x0000000400167312 */ /* 0x000e700000201800 */
[----:B------:R-:W2:Y:S01]  /*0270*/  I2F.F64 R20, R6 ;  /* 0x0000000600147312 */ /* 0x000ea20000201c00 */
[----:B0-----:R-:W-:Y:S01]  /*0280*/  DMUL R2, R2, UR8 ;  /* 0x0000000802027c28 */ /* 0x001fe20008000000 */
[----:B------:R-:W-:Y:S01]  /*0290*/  UMOV UR8, 0x54442d18 ;  /* 0x54442d1800087882 */ /* 0x000fe20000000000 */
[----:B------:R-:W-:-:S06]  /*02a0*/  UMOV UR9, 0x401921fb ;  /* 0x401921fb00097882 */ /* 0x000fcc0000000000 */
[----:B------:R-:W-:Y:S01]  /*02b0*/  DMUL R24, R2, UR8 ;  /* 0x0000000802187c28 */ /* 0x000fe20008000000 */
[----:B------:R-:W1:Y:S07]  /*02c0*/  LDCU.128 UR8, c[0x0][0x3b0] ;  /* 0x00007600ff0877ac */ /* 0x000e6e0008000c00 */
[----:B------:R-:W-:Y:S02]  /*02d0*/  DSETP.NEU.AND P0, PT, |R24|, +INF , PT ;  /* 0x7ff000001800742a */ /* 0x000fe40003f0d200 */
[----:B-1----:R-:W-:-:S02]  /*02e0*/  DMUL R22, R22, UR8 ;  /* 0x0000000816167c28 */ /* 0x002fc40008000000 */
[----:B--2---:R-:W-:-:S10]  /*02f0*/  DMUL R20, R20, UR10 ;  /* 0x0000000a14147c28 */ /* 0x004fd40008000000 */
[----:B------:R-:W-:Y:S01]  /*0300*/  @!P0 IMAD.MOV.U32 R0, RZ, RZ, RZ ;  /* 0x000000ffff008224 */ /* 0x000fe200078e00ff */
[----:B------:R-:W-:Y:S01]  /*0310*/  @!P0 DMUL R2, RZ, R24 ;  /* 0x00000018ff028228 */ /* 0x000fe20000000000 */
[----:B------:R-:W-:Y:S10]  /*0320*/  @!P0 BRA `(.L_x_19) ;  /* 0x0000000000488947 */ /* 0x000ff40003800000 */
[----:B------:R-:W-:Y:S01]  /*0330*/  UMOV UR8, 0x6dc9c883 ;  /* 0x6dc9c88300087882 */ /* 0x000fe20000000000 */
[----:B------:R-:W-:Y:S01]  /*0340*/  UMOV UR9, 0x3fe45f30 ;  /* 0x3fe45f3000097882 */ /* 0x000fe20000000000 */
[C---:B------:R-:W-:Y:S02]  /*0350*/  DSETP.GE.AND P0, PT, |R24|.reuse, 2.14748364800000000000e+09, PT ;  /* 0x41e000001800742a */ /* 0x040fe40003f06200 */
[----:B------:R-:W-:Y:S01]  /*0360*/  DMUL R6, R24, UR8 ;  /* 0x0000000818067c28 */ /* 0x000fe20008000000 */
[----:B------:R-:W-:Y:S01]  /*0370*/  UMOV UR8, 0x54442d18 ;  /* 0x54442d1800087882 */ /* 0x000fe20000000000 */
[----:B------:R-:W-:-:S04]  /*0380*/  UMOV UR9, 0x3ff921fb ;  /* 0x3ff921fb00097882 */ /* 0x000fc80000000000 */
[----:B------:R-:W0:Y:S08]  /*0390*/  F2I.F64 R0, R6 ;  /* 0x0000000600007311 */ /* 0x000e300000301100 */
[----:B0-----:R-:W0:Y:S02]  /*03a0*/  I2F.F64 R2, R0 ;  /* 0x0000000000027312 */ /* 0x001e240000201c00 */
[----:B0-----:R-:W-:Y:S01]  /*03b0*/  DFMA R8, R2, -UR8, R24 ;  /* 0x8000000802087c2b */ /* 0x001fe20008000018 */
[----:B------:R-:W-:Y:S01]  /*03c0*/  UMOV UR8, 0x33145c00 ;  /* 0x33145c0000087882 */ /* 0x000fe20000000000 */
[----:B------:R-:W-:-:S06]  /*03d0*/  UMOV UR9, 0x3c91a626 ;  /* 0x3c91a62600097882 */ /* 0x000fcc0000000000 */
[----:B------:R-:W-:Y:S01]  /*03e0*/  DFMA R8, R2, -UR8, R8 ;  /* 0x8000000802087c2b */ /* 0x000fe20008000008 */
[----:B------:R-:W-:Y:S01]  /*03f0*/  UMOV UR8, 0x252049c0 ;  /* 0x252049c000087882 */ /* 0x000fe20000000000 */
[----:B------:R-:W-:-:S06]  /*0400*/  UMOV UR9, 0x397b839a ;  /* 0x397b839a00097882 */ /* 0x000fcc0000000000 */
[----:B------:R-:W-:Y:S01]  /*0410*/  DFMA R2, R2, -UR8, R8 ;  /* 0x8000000802027c2b */ /* 0x000fe20008000008 */
[----:B------:R-:W-:Y:S10]  /*0420*/  @!P0 BRA `(.L_x_19) ;  /* 0x0000000000088947 */ /* 0x000ff40003800000 */
[----:B------:R-:W-:-:S07]  /*0430*/  MOV R10, 0x450 ;  /* 0x00000450000a7802 */ /* 0x000fce0000000f00 */
[----:B------:R-:W-:Y:S05]  /*0440*/  CALL.REL.NOINC `($_Z15jacobiIterationPdS_S_iiidddS_i$__internal_trig_reduction_slowpathd) ;  /* 0x0000001c00087944 */ /* 0x000fea0003c00000 */
.L_x_19:
[----:B------:R-:W-:Y:S05]  /*0450*/  BSYNC.RECONVERGENT B0 ;  /* 0x0000000000007941 */ /* 0x000fea0003800200 */
.L_x_18:
[----:B------:R-:W0:Y:S01]  /*0460*/  LDCU.64 UR8, c[0x4][0x8] ;  /* 0x01000100ff0877ac */ /* 0x000e220008000a00 */
[----:B------:R-:W-:-:S05]  /*0470*/  IMAD.SHL.U32 R4, R0, 0x40, RZ ;  /* 0x0000004000047824 */ /* 0x000fca00078e00ff */
[----:B------:R-:W-:-:S04]  /*0480*/  LOP3.LUT R4, R4, 0x40, RZ, 0xc0, !PT ;  /* 0x0000004004047812 */ /* 0x000fc800078ec0ff */
[----:B0-----:R-:W-:-:S05]  /*0490*/  IADD3 R24, P0, PT, R4, UR8, RZ ;  /* 0x0000000804187c10 */ /* 0x001fca000ff1e0ff */
[----:B------:R-:W-:-:S05]  /*04a0*/  IMAD.X R25, RZ, RZ, UR9, P0 ;  /* 0x00000009ff197e24 */ /* 0x000fca00080e06ff */
[----:B------:R-:W2:Y:S04]  /*04b0*/  LDG.E.128.CONSTANT R16, desc[UR4][R24.64] ;  /* 0x0000000418107981 */ /* 0x000ea8000c1e9d00 */
[----:B------:R-:W3:Y:S04]  /*04c0*/  LDG.E.128.CONSTANT R12, desc[UR4][R24.64+0x10] ;  /* 0x00001004180c7981 */ /* 0x000ee8000c1e9d00 */
[----:B------:R0:W4:Y:S01]  /*04d0*/  LDG.E.128.CONSTANT R8, desc[UR4][R24.64+0x20] ;  /* 0x0000200418087981 */ /* 0x000122000c1e9d00 */
[----:B------:R-:W-:Y:S01]  /*04e0*/  LOP3.LUT R4, R0, 0x1, RZ, 0xc0, !PT ;  /* 0x0000000100047812 */ /* 0x000fe200078ec0ff */
[----:B------:R-:W-:Y:S01]  /*04f0*/  IMAD.MOV.U32 R26, RZ, RZ, 0x20fd8164 ;  /* 0x20fd8164ff1a7424 */ /* 0x000fe200078e00ff */
[----:B------:R-:W-:Y:S01]  /*0500*/  DMUL R6, R2, R2 ;  /* 0x0000000202067228 */ /* 0x000fe20000000000 */
[----:B------:R-:W-:Y:S01]  /*0510*/  UMOV UR8, 0x54442d18 ;  /* 0x54442d1800087882 */ /* 0x000fe20000000000 */
[----:B------:R-:W-:Y:S01]  /*0520*/  ISETP.NE.U32.AND P0, PT, R4, 0x1, PT ;  /* 0x000000010400780c */ /* 0x000fe20003f05070 */
[----:B------:R-:W-:Y:S01]  /*0530*/  IMAD.MOV.U32 R4, RZ, RZ, 0x3da8ff83 ;  /* 0x3da8ff83ff047424 */ /* 0x000fe200078e00ff */
[----:B------:R-:W-:Y:S01]  /*0540*/  UMOV UR9, 0x401921fb ;  /* 0x401921fb00097882 */ /* 0x000fe20000000000 */
[----:B------:R-:W-:Y:S01]  /*0550*/  BSSY.RECONVERGENT B0, `(.L_x_20) ;  /* 0x000002b000007945 */ /* 0x000fe20003800200 */
[----:B------:R-:W-:Y:S01]  /*0560*/  FSEL R26, R26, -8.06006814911005101289e+34, !P0 ;  /* 0xf9785eba1a1a7808 */ /* 0x000fe20004000000 */
[----:B0-----:R-:W-:Y:S01]  /*0570*/  DMUL R24, R22, UR8 ;  /* 0x0000000816187c28 */ /* 0x001fe20008000000 */
[----:B------:R-:W-:-:S07]  /*0580*/  FSEL R27, -R4, 0.11223486810922622681, !P0 ;  /* 0x3de5db65041b7808 */ /* 0x000fce0004000100 */
[----:B------:R-:W-:Y:S02]  /*0590*/  DSETP.NEU.AND P1, PT, |R24|, +INF , PT ;  /* 0x7ff000001800742a */ /* 0x000fe40003f2d200 */
[----:B--2---:R-:W-:-:S08]  /*05a0*/  DFMA R16, R6, R26, R16 ;  /* 0x0000001a0610722b */ /* 0x004fd00000000010 */
[----:B------:R-:W-:-:S08]  /*05b0*/  DFMA R16, R6, R16, R18 ;  /* 0x000000100610722b */ /* 0x000fd00000000012 */
[----:B---3--:R-:W-:-:S08]  /*05c0*/  DFMA R12, R6, R16, R12 ;  /* 0x00000010060c722b */ /* 0x008fd0000000000c */
[----:B------:R-:W-:-:S08]  /*05d0*/  DFMA R12, R6, R12, R14 ;  /* 0x0000000c060c722b */ /* 0x000fd0000000000e */
[----:B----4-:R-:W-:-:S08]  /*05e0*/  DFMA R8, R6, R12, R8 ;  /* 0x0000000c0608722b */ /* 0x010fd00000000008 */
[----:B------:R-:W-:-:S08]  /*05f0*/  DFMA R8, R6, R8, R10 ;  /* 0x000000080608722b */ /* 0x000fd0000000000a */
[----:B------:R-:W-:Y:S02]  /*0600*/  DFMA R2, R8, R2, R2 ;  /* 0x000000020802722b */ /* 0x000fe40000000002 */
[----:B------:R-:W-:-:S10]  /*0610*/  DFMA R6, R6, R8, 1 ;  /* 0x3ff000000606742b */ /* 0x000fd40000000008 */
[----:B------:R-:W-:Y:S02]  /*0620*/  FSEL R8, R6, R2, !P0 ;  /* 0x0000000206087208 */ /* 0x000fe40004000000 */
[----:B------:R-:W-:Y:S01]  /*0630*/  FSEL R9, R7, R3, !P0 ;  /* 0x0000000307097208 */ /* 0x000fe20004000000 */
[----:B------:R-:W-:Y:S01]  /*0640*/  @!P1 DMUL R2, RZ, R24 ;  /* 0x00000018ff029228 */ /* 0x000fe20000000000 */
[----:B------:R-:W-:Y:S01]  /*0650*/  LOP3.LUT P0, RZ, R0, 0x2, RZ, 0xc0, !PT ;  /* 0x0000000200ff7812 */ /* 0x000fe2000780c0ff */
[----:B------:R-:W-:-:S03]  /*0660*/  @!P1 IMAD.MOV.U32 R0, RZ, RZ, 0x1 ;  /* 0x00000001ff009424 */ /* 0x000fc600078e00ff */
[----:B------:R-:W-:-:S10]  /*0670*/  DADD R6, RZ, -R8 ;  /* 0x00000000ff067229 */ /* 0x000fd40000000808 */
[----:B------:R-:W-:Y:S02]  /*0680*/  FSEL R22, R8, R6, !P0 ;  /* 0x0000000608167208 */ /* 0x000fe40004000000 */
[----:B------:R-:W-:Y:S01]  /*0690*/  FSEL R23, R9, R7, !P0 ;  /* 0x0000000709177208 */ /* 0x000fe20004000000 */
[----:B------:R-:W-:Y:S06]  /*06a0*/  @!P1 BRA `(.L_x_21) ;  /* 0x0000000000549947 */ /* 0x000fec0003800000 */
[----:B------:R-:W-:Y:S01]  /*06b0*/  UMOV UR8, 0x6dc9c883 ;  /* 0x6dc9c88300087882 */ /* 0x000fe20000000000 */
[----:B------:R-:W-:Y:S01]  /*06c0*/  UMOV UR9, 0x3fe45f30 ;  /* 0x3fe45f3000097882 */ /* 0x000fe20000000000 */
[C---:B------:R-:W-:Y:S01]  /*06d0*/  DSETP.GE.AND P0, PT, |R24|.reuse, 2.14748364800000000000e+09, PT ;  /* 0x41e000001800742a */ /* 0x040fe20003f06200 */
[----:B------:R-:W-:Y:S01]  /*06e0*/  BSSY.RECONVERGENT B1, `(.L_x_22) ;  /* 0x0000010000017945 */ /* 0x000fe20003800200 */
        /* <DEDUP_REMOVED lines=15> */
.L_x_23:
[----:B------:R-:W-:Y:S05]  /*07e0*/  BSYNC.RECONVERGENT B1 ;  /* 0x0000000000017941 */ /* 0x000fea0003800200 */
.L_x_22:
[----:B------:R-:W-:-:S07]  /*07f0*/  VIADD R0, R0, 0x1 ;  /* 0x0000000100007836 */ /* 0x000fce0000000000 */
.L_x_21:
[----:B------:R-:W-:Y:S05]  /*0800*/  BSYNC.RECONVERGENT B0 ;  /* 0x0000000000007941 */ /* 0x000fea0003800200 */
.L_x_20:
        /* <DEDUP_REMOVED lines=14> */
[----:B------:R-:W-:-:S02]  /*08f0*/  UMOV UR9, 0x401921fb ;  /* 0x401921fb00097882 */ /* 0x000fc40000000000 */
        /* <DEDUP_REMOVED lines=13> */
[----:B------:R-:W-:Y:S02]  /*09d0*/  FSEL R7, R7, R3, !P0 ;  /* 0x0000000307077208 */ /* 0x000fe40004000000 */
[----:B------:R-:W-:Y:S01]  /*09e0*/  LOP3.LUT P0, RZ, R0, 0x2, RZ, 0xc0, !PT ;  /* 0x0000000200ff7812 */ /* 0x000fe2000780c0ff */
[----:B------:R-:W-:-:S03]  /*09f0*/  @!P1 IMAD.MOV.U32 R0, RZ, RZ, RZ ;  /* 0x000000ffff009224 */ /* 0x000fc600078e00ff */
[----:B------:R-:W-:-:S10]  /*0a00*/  DADD R2, RZ, -R6 ;  /* 0x00000000ff027229 */ /* 0x000fd40000000806 */
[----:B------:R-:W-:Y:S02]  /*0a10*/  FSEL R6, R6, R2, !P0 ;  /* 0x0000000206067208 */ /* 0x000fe40004000000 */
[----:B------:R-:W-:Y:S01]  /*0a20*/  FSEL R7, R7, R3, !P0 ;  /* 0x0000000307077208 */ /* 0x000fe20004000000 */
[----:B------:R-:W-:-:S05]  /*0a30*/  @!P1 DMUL R2, RZ, R24 ;  /* 0x00000018ff029228 */ /* 0x000fca0000000000 */
[----:B------:R-:W-:Y:S01]  /*0a40*/  DMUL R22, R22, R6 ;  /* 0x0000000616167228 */ /* 0x000fe20000000000 */
        /* <DEDUP_REMOVED lines=17> */
[----:B------:R-:W-:Y:S01]  /*0b60*/  BSSY.RECONVERGENT B0, `(.L_x_24) ;  /* 0x0000003000007945 */ /* 0x000fe20003800200 */
[----:B------:R-:W-:-:S07]  /*0b70*/  MOV R10, 0xb90 ;  /* 0x00000b90000a7802 */ /* 0x000fce0000000f00 */
[----:B------:R-:W-:Y:S05]  /*0b80*/  CALL.REL.NOINC `($_Z15jacobiIterationPdS_S_iiidddS_i$__internal_trig_reduction_slowpathd) ;  /* 0x0000001400387944 */ /* 0x000fea0003c00000 */
[----:B------:R-:W-:Y:S05]  /*0b90*/  BSYNC.RECONVERGENT B0 ;  /* 0x0000000000007941 */ /* 0x000fea0003800200 */
.L_x_24:
[----:B------:R-:W0:Y:S01]  /*0ba0*/  LDCU.64 UR8, c[0x4][0x8] ;  /* 0x01000100ff0877ac */ /* 0x000e220008000a00 */
[----:B------:R-:W-:-:S05]  /*0bb0*/  IMAD.SHL.U32 R4, R0, 0x40, RZ ;  /* 0x0000004000047824 */ /* 0x000fca00078e00ff */
[----:B------:R-:W-:-:S04]  /*0bc0*/  LOP3.LUT R4, R4, 0x40, RZ, 0xc0, !PT ;  /* 0x0000004004047812 */ /* 0x000fc800078ec0ff */
[----:B0-----:R-:W-:-:S05]  /*0bd0*/  IADD3 R20, P0, PT, R4, UR8, RZ ;  /* 0x0000000804147c10 */ /* 0x001fca000ff1e0ff */
[----:B------:R-:W-:-:S05]  /*0be0*/  IMAD.X R21, RZ, RZ, UR9, P0 ;  /* 0x00000009ff157e24 */ /* 0x000fca00080e06ff */
[----:B------:R-:W2:Y:S04]  /*0bf0*/  LDG.E.128.CONSTANT R8, desc[UR4][R20.64] ;  /* 0x0000000414087981 */ /* 0x000ea8000c1e9d00 */
[----:B------:R-:W3:Y:S04]  /*0c00*/  LDG.E.128.CONSTANT R12, desc[UR4][R20.64+0x10] ;  /* 0x00001004140c7981 */ /* 0x000ee8000c1e9d00 */
[----:B------:R-:W4:Y:S01]  /*0c10*/  LDG.E.128.CONSTANT R16, desc[UR4][R20.64+0x20] ;  /* 0x0000200414107981 */ /* 0x000f22000c1e9d00 */
[----:B------:R-:W-:Y:S01]  /*0c20*/  LOP3.LUT R4, R0, 0x1, RZ, 0xc0, !PT ;  /* 0x0000000100047812 */ /* 0x000fe200078ec0ff */
[----:B------:R-:W-:Y:S01]  /*0c30*/  IMAD.MOV.U32 R24, RZ, RZ, 0x20fd8164 ;  /* 0x20fd8164ff187424 */ /* 0x000fe200078e00ff */
[----:B------:R-:W-:-:S02]  /*0c40*/  DMUL R6, R2, R2 ;  /* 0x0000000202067228 */ /* 0x000fc40000000000 */
[----:B------:R-:W-:Y:S01]  /*0c50*/  ISETP.NE.U32.AND P0, PT, R4, 0x1, PT ;  /* 0x000000010400780c */ /* 0x000fe20003f05070 */
[----:B------:R-:W-:-:S03]  /*0c60*/  IMAD.MOV.U32 R4, RZ, RZ, 0x3da8ff83 ;  /* 0x3da8ff83ff047424 */ /* 0x000fc600078e00ff */
[----:B------:R-:W-:Y:S02]  /*0c70*/  FSEL R24, R24, -8.06006814911005101289e+34, !P0 ;  /* 0xf9785eba18187808 */ /* 0x000fe40004000000 */
[----:B------:R-:W-:-:S06]  /*0c80*/  FSEL R25, -R4, 0.11223486810922622681, !P0 ;  /* 0x3de5db6504197808 */ /* 0x000fcc0004000100 */
[----:B--2---:R-:W-:-:S08]  /*0c90*/  DFMA R8, R6, R24, R8 ;  /* 0x000000180608722b */ /* 0x004fd00000000008 */
[C---:B------:R-:W-:Y:S01]  /*0ca0*/  DFMA R8, R6.reuse, R8, R10 ;  /* 0x000000080608722b */ /* 0x040fe2000000000a */
[----:B------:R-:W0:Y:S07]  /*0cb0*/  LDC.64 R10, c[0x0][0x3c0] ;  /* 0x0000f000ff0a7b82 */ /* 0x000e2e0000000a00 */
[----:B---3--:R-:W-:-:S08]  /*0cc0*/  DFMA R8, R6, R8, R12 ;  /* 0x000000080608722b */ /* 0x008fd0000000000c */
[----:B------:R-:W-:-:S08]  /*0cd0*/  DFMA R8, R6, R8, R14 ;  /* 0x000000080608722b */ /* 0x000fd0000000000e */
[----:B----4-:R-:W-:-:S08]  /*0ce0*/  DFMA R8, R6, R8, R16 ;  /* 0x000000080608722b */ /* 0x010fd00000000010 */
[----:B------:R-:W-:-:S08]  /*0cf0*/  DFMA R8, R6, R8, R18 ;  /* 0x000000080608722b */ /* 0x000fd00000000012 */
[----:B------:R-:W-:Y:S02]  /*0d00*/  DFMA R2, R8, R2, R2 ;  /* 0x000000020802722b */ /* 0x000fe40000000002 */
[----:B------:R-:W-:Y:S01]  /*0d10*/  DFMA R6, R6, R8, 1 ;  /* 0x3ff000000606742b */ /* 0x000fe20000000008 */
[----:B------:R-:W1:Y:S09]  /*0d20*/  LDC.64 R8, c[0x0][0x388] ;  /* 0x0000e200ff087b82 */ /* 0x000e720000000a00 */
[----:B------:R-:W-:-:S02]  /*0d30*/  FSEL R6, R6, R2, !P0 ;  /* 0x0000000206067208 */ /* 0x000fc40004000000 */
[----:B------:R-:W-:Y:S02]  /*0d40*/  FSEL R7, R7, R3, !P0 ;  /* 0x0000000307077208 */ /* 0x000fe40004000000 */
[----:B------:R-:W-:-:S04]  /*0d50*/  LOP3.LUT P0, RZ, R0, 0x2, RZ, 0xc0, !PT ;  /* 0x0000000200ff7812 */ /* 0x000fc8000780c0ff */
[----:B------:R-:W-:-:S10]  /*0d60*/  DADD R2, RZ, -R6 ;  /* 0x00000000ff027229 */ /* 0x000fd40000000806 */
[----:B------:R-:W-:Y:S02]  /*0d70*/  FSEL R2, R6, R2, !P0 ;  /* 0x0000000206027208 */ /* 0x000fe40004000000 */
[----:B------:R-:W-:-:S06]  /*0d80*/  FSEL R3, R7, R3, !P0 ;  /* 0x0000000307037208 */ /* 0x000fcc0004000000 */
[----:B------:R-:W-:Y:S01]  /*0d90*/  DMUL R22, R22, R2 ;  /* 0x0000000216167228 */ /* 0x000fe20000000000 */
[----:B-1----:R-:W-:-:S04]  /*0da0*/  IMAD.WIDE R2, R5, 0x8, R8 ;  /* 0x0000000805027825 */ /* 0x002fc800078e0208 */
[----:B0-----:R-:W-:Y:S02]  /*0db0*/  IMAD.WIDE R4, R5, 0x8, R10 ;  /* 0x0000000805047825 */ /* 0x001fe400078e020a */
[----:B------:R-:W-:Y:S04]  /*0dc0*/  STG.E.64 desc[UR4][R2.64], R22 ;  /* 0x0000001602007986 */ /* 0x000fe8000c101b04 */
[----:B------:R-:W-:Y:S01]  /*0dd0*/  STG.E.64 desc[UR4][R4.64], RZ ;  /* 0x000000ff04007986 */ /* 0x000fe2000c101b04 */
[----:B------:R-:W-:Y:S05]  /*0de0*/  EXIT ;  /* 0x000000000000794d */ /* 0x000fea0003800000 */
.L_x_17:
[----:B------:R-:W-:-:S05]  /*0df0*/  VIADD R0, R2, 0xffffffff ;  /* 0xffffffff02007836 */ /* 0x000fca0000000000 */
[----:B------:R-:W-:-:S04]  /*0e00*/  ISETP.LE.U32.AND P0, PT, R0, UR6, PT ;  /* 0x0000000600007c0c */ /* 0x000fc8000bf03070 */
[----:B------:R-:W-:-:S13]  /*0e10*/  ISETP.EQ.OR P0, PT, RZ, UR6, P0 ;  /* 0x00000006ff007c0c */ /* 0x000fda0008702670 */
[----:B------:R-:W-:Y:S05]  /*0e20*/  @P0 BRA `(.L_x_25) ;  /* 0x0000000800f40947 */ /* 0x000fea0003800000 */
[----:B------:R-:W0:Y:S01]  /*0e30*/  LDC.64 R24, c[0x0][0x380] ;  /* 0x0000e000ff187b82 */ /* 0x000e220000000a00 */
[----:B------:R-:W-:Y:S02]  /*0e40*/  IMAD R9, R9, R8, RZ ;  /* 0x0000000809097224 */ /* 0x000fe400078e02ff */
[----:B------:R-:W-:-:S05]  /*0e50*/  IMAD.IADD R29, R5, 0x1, -R8 ;  /* 0x00000001051d7824 */ /* 0x000fca00078e0a08 */
[----:B------:R-:W1:Y:S01]  /*0e60*/  LDC.64 R18, c[0x0][0x3a8] ;  /* 0x0000ea00ff127b82 */ /* 0x000e620000000a00 */
[----:B0-----:R-:W-:-:S05]  /*0e70*/  IMAD.WIDE R10, R5, 0x8, R24 ;  /* 0x00000008050a7825 */ /* 0x001fca00078e0218 */
[----:B------:R-:W2:Y:S04]  /*0e80*/  LDG.E.64 R6, desc[UR4][R10.64+-0x8] ;  /* 0xfffff8040a067981 */ /* 0x000ea8000c1e1b00 */
[----:B------:R-:W2:Y:S01]  /*0e90*/  LDG.E.64 R2, desc[UR4][R10.64+0x8] ;  /* 0x000008040a027981 */ /* 0x000ea2000c1e1b00 */
[----:B------:R-:W-:Y:S02]  /*0ea0*/  IMAD.IADD R13, R5, 0x1, -R9 ;  /* 0x00000001050d7824 */ /* 0x000fe400078e0a09 */
[--C-:B------:R-:W-:Y:S01]  /*0eb0*/  IMAD.WIDE R28, R29, 0x8, R24.reuse ;  /* 0x000000081d1c7825 */ /* 0x100fe200078e0218 */
[----:B-1----:R-:W-:Y:S01]  /*0ec0*/  DMUL R18, R18, R18 ;  /* 0x0000001212127228 */ /* 0x002fe20000000000 */
[----:B------:R2:W5:Y:S02]  /*0ed0*/  LDG.E.64 R26, desc[UR4][R10.64] ;  /* 0x000000040a1a7981 */ /* 0x000564000c1e1b00 */
[----:B------:R-:W-:-:S02]  /*0ee0*/  IMAD.WIDE R24, R13, 0x8, R24 ;  /* 0x000000080d187825 */ /* 0x000fc400078e0218 */
[----:B------:R-:W5:Y:S02]  /*0ef0*/  LDG.E.64 R28, desc[UR4][R28.64] ;  /* 0x000000041c1c7981 */ /* 0x000f64000c1e1b00 */
[--C-:B------:R-:W-:Y:S02]  /*0f00*/  IMAD.WIDE R22, R8, 0x8, R10.reuse ;  /* 0x0000000808167825 */ /* 0x100fe400078e020a */
[----:B------:R-:W5:Y:S02]  /*0f10*/  LDG.E.64 R24, desc[UR4][R24.64] ;  /* 0x0000000418187981 */ /* 0x000f64000c1e1b00 */
[----:B------:R-:W-:Y:S02]  /*0f20*/  IMAD.WIDE R20, R9, 0x8, R10 ;  /* 0x0000000809147825 */ /* 0x000fe400078e020a */
[----:B------:R-:W5:Y:S04]  /*0f30*/  LDG.E.64 R22, desc[UR4][R22.64] ;  /* 0x0000000416167981 */ /* 0x000f68000c1e1b00 */
[----:B------:R-:W5:Y:S01]  /*0f40*/  LDG.E.64 R20, desc[UR4][R20.64] ;  /* 0x0000000414147981 */ /* 0x000f62000c1e1b00 */
[----:B------:R-:W0:Y:S01]  /*0f50*/  MUFU.RCP64H R9, R19 ;  /* 0x0000001300097308 */ /* 0x000e220000001800 */
[----:B------:R-:W-:-:S06]  /*0f60*/  IMAD.MOV.U32 R8, RZ, RZ, 0x1 ;  /* 0x00000001ff087424 */ /* 0x000fcc00078e00ff */
[----:B0-----:R-:W-:-:S08]  /*0f70*/  DFMA R12, -R18, R8, 1 ;  /* 0x3ff00000120c742b */ /* 0x001fd00000000108 */
[----:B------:R-:W-:-:S08]  /*0f80*/  DFMA R12, R12, R12, R12 ;  /* 0x0000000c0c0c722b */ /* 0x000fd0000000000c */
[----:B------:R-:W-:-:S08]  /*0f90*/  DFMA R12, R8, R12, R8 ;  /* 0x0000000c080c722b */ /* 0x000fd00000000008 */
[----:B------:R-:W-:-:S08]  /*0fa0*/  DFMA R8, -R18, R12, 1 ;  /* 0x3ff000001208742b */ /* 0x000fd0000000010c */
[----:B------:R-:W-:Y:S01]  /*0fb0*/  DFMA R8, R12, R8, R12 ;  /* 0x000000080c08722b */ /* 0x000fe2000000000c */
[----:B------:R-:W-:Y:S01]  /*0fc0*/  BSSY.RECONVERGENT B1, `(.L_x_26) ;  /* 0x000000f000017945 */ /* 0x000fe20003800200 */
[----:B--2---:R-:W-:-:S08]  /*0fd0*/  DADD R10, R6, R2 ;  /* 0x00000000060a7229 */ /* 0x004fd00000000002 */
[----:B------:R-:W-:-:S08]  /*0fe0*/  DMUL R2, R10, R8 ;  /* 0x000000080a027228 */ /* 0x000fd00000000000 */
[----:B------:R-:W-:-:S08]  /*0ff0*/  DFMA R6, -R18, R2, R10 ;  /* 0x000000021206722b */ /* 0x000fd0000000010a */
[----:B------:R-:W-:Y:S01]  /*1000*/  DFMA R2, R8, R6, R2 ;  /* 0x000000060802722b */ /* 0x000fe20000000002 */
[----:B------:R-:W-:-:S09]  /*1010*/  FSETP.GEU.AND P1, PT, |R11|, 6.5827683646048100446e-37, PT ;  /* 0x036000000b00780b */ /* 0x000fd20003f2e200 */
[----:B------:R-:W-:-:S05]  /*1020*/  FFMA R0, RZ, R19, R3 ;  /* 0x00000013ff007223 */ /* 0x000fca0000000003 */
[----:B------:R-:W-:-:S13]  /*1030*/  FSETP.GT.AND P0, PT, |R0|, 1.469367938527859385e-39, PT ;  /* 0x001000000000780b */ /* 0x000fda0003f04200 */
[----:B------:R-:W-:Y:S05]  /*1040*/  @P0 BRA P1, `(.L_x_27) ;  /* 0x0000000000180947 */ /* 0x000fea0000800000 */
[----:B------:R-:W-:Y:S01]  /*1050*/  IMAD.MOV.U32 R12, RZ, RZ, R18 ;  /* 0x000000ffff0c7224 */ /* 0x000fe200078e0012 */
[----:B------:R-:W-:Y:S01]  /*1060*/  MOV R0, 0x1090 ;  /* 0x0000109000007802 */ /* 0x000fe20000000f00 */
[----:B------:R-:W-:-:S07]  /*1070*/  IMAD.MOV.U32 R13, RZ, RZ, R19 ;  /* 0x000000ffff0d7224 */ /* 0x000fce00078e0013 */
[----:B-----5:R-:W-:Y:S05]  /*1080*/  CALL.REL.NOINC `($__internal_1_$__cuda_sm20_div_rn_f64_full) ;  /* 0x0000000800847944 */ /* 0x020fea0003c00000 */
[----:B------:R-:W-:Y:S02]  /*1090*/  IMAD.MOV.U32 R2, RZ, RZ, R8 ;  /* 0x000000ffff027224 */ /* 0x000fe400078e0008 */
[----:B------:R-:W-:-:S07]  /*10a0*/  IMAD.MOV.U32 R3, RZ, RZ, R9 ;  /* 0x000000ffff037224 */ /* 0x000fce00078e0009 */
.L_x_27:
[----:B------:R-:W-:Y:S05]  /*10b0*/  BSYNC.RECONVERGENT B1 ;  /* 0x0000000000017941 */ /* 0x000fea0003800200 */
.L_x_26:
[----:B------:R-:W0:Y:S01]  /*10c0*/  LDC.64 R16, c[0x0][0x3b0] ;  /* 0x0000ec00ff107b82 */ /* 0x000e220000000a00 */
[----:B------:R-:W-:Y:S01]  /*10d0*/  IMAD.MOV.U32 R6, RZ, RZ, 0x1 ;  /* 0x00000001ff067424 */ /* 0x000fe200078e00ff */
[----:B-----5:R-:W-:Y:S01]  /*10e0*/  DADD R10, R28, R22 ;  /* 0x000000001c0a7229 */ /* 0x020fe20000000016 */
[----:B------:R-:W-:Y:S09]  /*10f0*/  BSSY.RECONVERGENT B1, `(.L_x_28) ;  /* 0x0000015000017945 */ /* 0x000ff20003800200 */
[----:B------:R-:W-:Y:S01]  /*1100*/  FSETP.GEU.AND P1, PT, |R11|, 6.5827683646048100446e-37, PT ;  /* 0x036000000b00780b */ /* 0x000fe20003f2e200 */
[----:B0-----:R-:W-:-:S06]  /*1110*/  DMUL R16, R16, R16 ;  /* 0x0000001010107228 */ /* 0x001fcc0000000000 */
[----:B------:R-:W0:Y:S02]  /*1120*/  MUFU.RCP64H R7, R17 ;  /* 0x0000001100077308 */ /* 0x000e240000001800 */
[----:B0-----:R-:W-:-:S08]  /*1130*/  DFMA R8, -R16, R6, 1 ;  /* 0x3ff000001008742b */ /* 0x001fd00000000106 */
[----:B------:R-:W-:-:S08]  /*1140*/  DFMA R8, R8, R8, R8 ;  /* 0x000000080808722b */ /* 0x000fd00000000008 */
[----:B------:R-:W-:-:S08]  /*1150*/  DFMA R8, R6, R8, R6 ;  /* 0x000000080608722b */ /* 0x000fd00000000006 */
[----:B------:R-:W-:-:S08]  /*1160*/  DFMA R6, -R16, R8, 1 ;  /* 0x3ff000001006742b */ /* 0x000fd00000000108 */
[----:B------:R-:W-:-:S08]  /*1170*/  DFMA R6, R8, R6, R8 ;  /* 0x000000060806722b */ /* 0x000fd00000000008 */
[----:B------:R-:W-:-:S08]  /*1180*/  DMUL R8, R10, R6 ;  /* 0x000000060a087228 */ /* 0x000fd00000000000 */
        /* <DEDUP_REMOVED lines=8> */
[----:B------:R-:W-:Y:S05]  /*1210*/  CALL.REL.NOINC `($__internal_1_$__cuda_sm20_div_rn_f64_full) ;  /* 0x0000000800207944 */ /* 0x000fea0003c00000 */
[----:B------:R-:W-:Y:S02]  /*1220*/  IMAD.MOV.U32 R6, RZ, RZ, R8 ;  /* 0x000000ffff067224 */ /* 0x000fe400078e0008 */
[----:B------:R-:W-:-:S07]  /*1230*/  IMAD.MOV.U32 R7, RZ, RZ, R9 ;  /* 0x000000ffff077224 */ /* 0x000fce00078e0009 */
.L_x_29:
[----:B------:R-:W-:Y:S05]  /*1240*/  BSYNC.RECONVERGENT B1 ;  /* 0x0000000000017941 */ /* 0x000fea0003800200 */
.L_x_28:
[----:B------:R-:W0:Y:S01]  /*1250*/  LDC.64 R22, c[0x0][0x3b8] ;  /* 0x0000ee00ff167b82 */ /* 0x000e220000000a00 */
[----:B------:R-:W-:Y:S01]  /*1260*/  IMAD.MOV.U32 R8, RZ, RZ, 0x1 ;  /* 0x00000001ff087424 */ /* 0x000fe200078e00ff */
[----:B------:R-:W-:Y:S01]  /*1270*/  BSSY.RECONVERGENT B1, `(.L_x_30) ;  /* 0x0000015000017945 */ /* 0x000fe20003800200 */
[----:B------:R-:W-:Y:S02]  /*1280*/  DADD R2, R6, R2 ;  /* 0x0000000006027229 */ /* 0x000fe40000000002 */
[----:B0-----:R-:W-:-:S06]  /*1290*/  DMUL R22, R22, R22 ;  /* 0x0000001616167228 */ /* 0x001fcc0000000000 */
[----:B------:R-:W0:Y:S02]  /*12a0*/  MUFU.RCP64H R9, R23 ;  /* 0x0000001700097308 */ /* 0x000e240000001800 */
[----:B0-----:R-:W-:-:S08]  /*12b0*/  DFMA R10, -R22, R8, 1 ;  /* 0x3ff00000160a742b */ /* 0x001fd00000000108 */
[----:B------:R-:W-:-:S08]  /*12c0*/  DFMA R10, R10, R10, R10 ;  /* 0x0000000a0a0a722b */ /* 0x000fd0000000000a */
[----:B------:R-:W-:Y:S02]  /*12d0*/  DFMA R8, R8, R10, R8 ;  /* 0x0000000a0808722b */ /* 0x000fe40000000008 */
[----:B------:R-:W-:-:S06]  /*12e0*/  DADD R10, R24, R20 ;  /* 0x00000000180a7229 */ /* 0x000fcc0000000014 */
[----:B------:R-:W-:-:S04]  /*12f0*/  DFMA R12, -R22, R8, 1 ;  /* 0x3ff00000160c742b */ /* 0x000fc80000000108 */
[----:B------:R-:W-:-:S04]  /*1300*/  FSETP.GEU.AND P1, PT, |R11|, 6.5827683646048100446e-37, PT ;  /* 0x036000000b00780b */ /* 0x000fc80003f2e200 */
        /* <DEDUP_REMOVED lines=11> */
.L_x_31:
[----:B------:R-:W-:Y:S05]  /*13c0*/  BSYNC.RECONVERGENT B1 ;  /* 0x0000000000017941 */ /* 0x000fea0003800200 */
.L_x_30:
[----:B------:R-:W0:Y:S02]  /*13d0*/  LDC.64 R6, c[0x0][0x390] ;  /* 0x0000e400ff067b82 */ /* 0x000e240000000a00 */
[----:B0-----:R-:W-:-:S06]  /*13e0*/  IMAD.WIDE R6, R5, 0x8, R6 ;  /* 0x0000000805067825 */ /* 0x001fcc00078e0206 */
[----:B------:R-:W2:Y:S01]  /*13f0*/  LDG.E.64 R6, desc[UR4][R6.64] ;  /* 0x0000000406067981 */ /* 0x000ea2000c1e1b00 */
[----:B------:R-:W0:Y:S01]  /*1400*/  MUFU.RCP64H R11, R19 ;  /* 0x00000013000b7308 */ /* 0x000e220000001800 */
[----:B------:R-:W-:Y:S01]  /*1410*/  IMAD.MOV.U32 R10, RZ, RZ, 0x1 ;  /* 0x00000001ff0a7424 */ /* 0x000fe200078e00ff */
[----:B------:R-:W-:-:S05]  /*1420*/  DADD R2, R2, R8 ;  /* 0x0000000002027229 */ /* 0x000fca0000000008 */
[----:B0-----:R-:W-:-:S08]  /*1430*/  DFMA R12, -R18, R10, 1 ;  /* 0x3ff00000120c742b */ /* 0x001fd0000000010a */
[----:B------:R-:W-:-:S08]  /*1440*/  DFMA R12, R12, R12, R12 ;  /* 0x0000000c0c0c722b */ /* 0x000fd0000000000c */
[----:B------:R-:W-:-:S08]  /*1450*/  DFMA R12, R10, R12, R10 ;  /* 0x0000000c0a0c722b */ /* 0x000fd0000000000a */
[----:B------:R-:W-:-:S08]  /*1460*/  DFMA R10, -R18, R12, 1 ;  /* 0x3ff00000120a742b */ /* 0x000fd0000000010c */
[----:B------:R-:W-:-:S08]  /*1470*/  DFMA R12, R12, R10, R12 ;  /* 0x0000000a0c0c722b */ /* 0x000fd0000000000c */
[----:B------:R-:W-:-:S08]  /*1480*/  DMUL R20, R12, 2 ;  /* 0x400000000c147828 */ /* 0x000fd00000000000 */
[----:B------:R-:W-:-:S08]  /*1490*/  DFMA R10, -R18, R20, 2 ;  /* 0x40000000120a742b */ /* 0x000fd00000000114 */
[----:B------:R-:W-:-:S10]  /*14a0*/  DFMA R20, R12, R10, R20 ;  /* 0x0000000a0c14722b */ /* 0x000fd40000000014 */
[----:B------:R-:W-:-:S05]  /*14b0*/  FFMA R0, RZ, R19, R21 ;  /* 0x00000013ff007223 */ /* 0x000fca0000000015 */
[----:B------:R-:W-:Y:S01]  /*14c0*/  FSETP.GT.AND P0, PT, |R0|, 1.469367938527859385e-39, PT ;  /* 0x001000000000780b */ /* 0x000fe20003f04200 */
[----:B--2---:R-:W-:-:S12]  /*14d0*/  DADD R2, R2, -R6 ;  /* 0x0000000002027229 */ /* 0x004fd80000000806 */
[----:B------:R-:W-:Y:S05]  /*14e0*/  @P0 BRA `(.L_x_32) ;  /* 0x0000000000200947 */ /* 0x000fea0003800000 */
[----:B------:R-:W-:Y:S01]  /*14f0*/  IMAD.MOV.U32 R12, RZ, RZ, R18 ;  /* 0x000000ffff0c7224 */ /* 0x000fe200078e0012 */
[----:B------:R-:W-:Y:S01]  /*1500*/  MOV R0, 0x1550 ;  /* 0x0000155000007802 */ /* 0x000fe20000000f00 */
[----:B------:R-:W-:Y:S02]  /*1510*/  IMAD.MOV.U32 R13, RZ, RZ, R19 ;  /* 0x000000ffff0d7224 */ /* 0x000fe400078e0013 */
[----:B------:R-:W-:Y:S02]  /*1520*/  IMAD.MOV.U32 R10, RZ, RZ, RZ ;  /* 0x000000ffff0a7224 */ /* 0x000fe400078e00ff */
[----:B------:R-:W-:-:S07]  /*1530*/  IMAD.MOV.U32 R11, RZ, RZ, 0x40000000 ;  /* 0x40000000ff0b7424 */ /* 0x000fce00078e00ff */
[----:B------:R-:W-:Y:S05]  /*1540*/  CALL.REL.NOINC `($__internal_1_$__cuda_sm20_div_rn_f64_full) ;  /* 0x0000000400547944 */ /* 0x000fea0003c00000 */
[----:B------:R-:W-:Y:S02]  /*1550*/  IMAD.MOV.U32 R20, RZ, RZ, R8 ;  /* 0x000000ffff147224 */ /* 0x000fe400078e0008 */
[----:B------:R-:W-:-:S07]  /*1560*/  IMAD.MOV.U32 R21, RZ, RZ, R9 ;  /* 0x000000ffff157224 */ /* 0x000fce00078e0009 */
.L_x_32:
[----:B------:R-:W0:Y:S01]  /*1570*/  MUFU.RCP64H R7, R17 ;  /* 0x0000001100077308 */ /* 0x000e220000001800 */
[----:B------:R-:W-:-:S06]  /*1580*/  IMAD.MOV.U32 R6, RZ, RZ, 0x1 ;  /* 0x00000001ff067424 */ /* 0x000fcc00078e00ff */
        /* <DEDUP_REMOVED lines=9> */
[----:B------:R-:W-:-:S13]  /*1620*/  FSETP.GT.AND P0, PT, |R0|, 1.469367938527859385e-39, PT ;  /* 0x001000000000780b */ /* 0x000fda0003f04200 */
        /* <DEDUP_REMOVED lines=9> */
.L_x_33:
        /* <DEDUP_REMOVED lines=20> */
.L_x_34:
[----:B------:R-:W-:Y:S01]  /*1800*/  DADD R12, R20, R8 ;  /* 0x00000000140c7229 */ /* 0x000fe20000000008 */
[----:B------:R-:W-:Y:S01]  /*1810*/  IMAD.MOV.U32 R6, RZ, RZ, 0x1 ;  /* 0x00000001ff067424 */ /* 0x000fe200078e00ff */
[----:B------:R-:W-:Y:S01]  /*1820*/  FSETP.GEU.AND P1, PT, |R3|, 6.5827683646048100446e-37, PT ;  /* 0x036000000300780b */ /* 0x000fe20003f2e200 */
[----:B------:R-:W-:Y:S03]  /*1830*/  BSSY.RECONVERGENT B1, `(.L_x_35) ;  /* 0x0000013000017945 */ /* 0x000fe60003800200 */
        /* <DEDUP_REMOVED lines=18> */
.L_x_36:
[----:B------:R-:W-:Y:S05]  /*1960*/  BSYNC.RECONVERGENT B1 ;  /* 0x0000000000017941 */ /* 0x000fea0003800200 */
.L_x_35:
[----:B------:R-:W0:Y:S01]  /*1970*/  LDC.64 R2, c[0x0][0x388] ;  /* 0x0000e200ff027b82 */ /* 0x000e220000000a00 */
[----:B------:R-:W-:-:S07]  /*1980*/  DADD R26, -R26, R6 ;  /* 0x000000001a1a7229 */ /* 0x000fce0000000106 */
[----:B------:R-:W1:Y:S01]  /*1990*/  LDC.64 R8, c[0x0][0x3c0] ;  /* 0x0000f000ff087b82 */ /* 0x000e620000000a00 */
[----:B------:R-:W-:Y:S01]  /*19a0*/  DMUL R26, R26, R26 ;  /* 0x0000001a1a1a7228 */ /* 0x000fe20000000000 */
[----:B0-----:R-:W-:-:S05]  /*19b0*/  IMAD.WIDE R2, R5, 0x8, R2 ;  /* 0x0000000805027825 */ /* 0x001fca00078e0202 */
[----:B------:R-:W-:Y:S01]  /*19c0*/  STG.E.64 desc[UR4][R2.64], R6 ;  /* 0x0000000602007986 */ /* 0x000fe2000c101b04 */
[----:B-1----:R-:W-:-:S05]  /*19d0*/  IMAD.WIDE R8, R5, 0x8, R8 ;  /* 0x0000000805087825 */ /* 0x002fca00078e0208 */
[----:B------:R-:W-:Y:S01]  /*19e0*/  STG.E.64 desc[UR4][R8.64], R26 ;  /* 0x0000001a08007986 */ /* 0x000fe2000c101b04 */
[----:B------:R-:W-:Y:S05]  /*19f0*/  EXIT ;  /* 0x000000000000794d */ /* 0x000fea0003800000 */
.L_x_25:
[----:B------:R-:W0:Y:S08]  /*1a00*/  LDC.64 R2, c[0x0][0x380] ;  /* 0x0000e000ff027b82 */ /* 0x000e300000000a00 */
[----:B------:R-:W1:Y:S08]  /*1a10*/  LDC.64 R6, c[0x0][0x388] ;  /* 0x0000e200ff067b82 */ /* 0x000e700000000a00 */
[----:B------:R-:W2:Y:S01]  /*1a20*/  LDC.64 R8, c[0x0][0x3c0] ;  /* 0x0000f000ff087b82 */ /* 0x000ea20000000a00 */
[----:B0-----:R-:W-:-:S06]  /*1a30*/  IMAD.WIDE R2, R5, 0x8, R2 ;  /* 0x0000000805027825 */ /* 0x001fcc00078e0202 */
[----:B------:R-:W3:Y:S01]  /*1a40*/  LDG.E.64 R2, desc[UR4][R2.64] ;  /* 0x0000000402027981 */ /* 0x000ee2000c1e1b00 */
[----:B-1----:R-:W-:-:S04]  /*1a50*/  IMAD.WIDE R6, R5, 0x8, R6 ;  /* 0x0000000805067825 */ /* 0x002fc800078e0206 */
[----:B--2---:R-:W-:Y:S01]  /*1a60*/  IMAD.WIDE R8, R5, 0x8, R8 ;  /* 0x0000000805087825 */ /* 0x004fe200078e0208 */
[----:B---3--:R-:W-:Y:S04]  /*1a70*/  STG.E.64 desc[UR4][R6.64], R2 ;  /* 0x0000000206007986 */ /* 0x008fe8000c101b04 */
[----:B------:R-:W-:Y:S01]  /*1a80*/  STG.E.64 desc[UR4][R8.64], RZ ;  /* 0x000000ff08007986 */ /* 0x000fe2000c101b04 */
[----:B------:R-:W-:Y:S05]  /*1a90*/  EXIT ;  /* 0x000000000000794d */ /* 0x000fea0003800000 */
        .weak           $__internal_1_$__cuda_sm20_div_rn_f64_full
        .type           $__internal_1_$__cuda_sm20_div_rn_f64_full,@function
        .size           $__internal_1_$__cuda_sm20_div_rn_f64_full,($_Z15jacobiIterationPdS_S_iiidddS_i$__internal_trig_reduction_slowpathd - $__internal_1_$__cuda_sm20_div_rn_f64_full)
$__internal_1_$__cuda_sm20_div_rn_f64_full:
[C---:B------:R-:W-:Y:S01]  /*1aa0*/  FSETP.GEU.AND P0, PT, |R13|.reuse, 1.469367938527859385e-39, PT ;  /* 0x001000000d00780b */ /* 0x040fe20003f0e200 */
[----:B------:R-:W-:Y:S01]  /*1ab0*/  IMAD.MOV.U32 R8, RZ, RZ, 0x1 ;  /* 0x00000001ff087424 */ /* 0x000fe200078e00ff */
[----:B------:R-:W-:Y:S01]  /*1ac0*/  LOP3.LUT R14, R13, 0x800fffff, RZ, 0xc0, !PT ;  /* 0x800fffff0d0e7812 */ /* 0x000fe200078ec0ff */
[----:B------:R-:W-:Y:S01]  /*1ad0*/  IMAD.MOV.U32 R6, RZ, RZ, 0x1ca00000 ;  /* 0x1ca00000ff067424 */ /* 0x000fe200078e00ff */
[C---:B------:R-:W-:Y:S01]  /*1ae0*/  FSETP.GEU.AND P2, PT, |R11|.reuse, 1.469367938527859385e-39, PT ;  /* 0x001000000b00780b */ /* 0x040fe20003f4e200 */
[----:B------:R-:W-:Y:S01]  /*1af0*/  BSSY.RECONVERGENT B2, `(.L_x_37) ;  /* 0x0000052000027945 */ /* 0x000fe20003800200 */
[----:B------:R-:W-:Y:S01]  /*1b00*/  LOP3.LUT R15, R14, 0x3ff00000, RZ, 0xfc, !PT ;  /* 0x3ff000000e0f7812 */ /* 0x000fe200078efcff */
[----:B------:R-:W-:Y:S01]  /*1b10*/  IMAD.MOV.U32 R14, RZ, RZ, R12 ;  /* 0x000000ffff0e7224 */ /* 0x000fe200078e000c */
[----:B------:R-:W-:Y:S02]  /*1b20*/  LOP3.LUT R4, R11, 0x7ff00000, RZ, 0xc0, !PT ;  /* 0x7ff000000b047812 */ /* 0x000fe400078ec0ff */
[----:B------:R-:W-:-:S03]  /*1b30*/  LOP3.LUT R34, R13, 0x7ff00000, RZ, 0xc0, !PT ;  /* 0x7ff000000d227812 */ /* 0x000fc600078ec0ff */
[----:B------:R-:W-:Y:S01]  /*1b40*/  @!P0 DMUL R14, R12, 8.98846567431157953865e+307 ;  /* 0x7fe000000c0e8828 */ /* 0x000fe20000000000 */
[----:B------:R-:W-:-:S03]  /*1b50*/  ISETP.GE.U32.AND P1, PT, R4, R34, PT ;  /* 0x000000220400720c */ /* 0x000fc60003f26070 */
[----:B------:R-:W-:Y:S01]  /*1b60*/  @!P2 LOP3.LUT R7, R13, 0x7ff00000, RZ, 0xc0, !PT ;  /* 0x7ff000000d07a812 */ /* 0x000fe200078ec0ff */
[----:B------:R-:W-:Y:S01]  /*1b70*/  @!P2 IMAD.MOV.U32 R36, RZ, RZ, RZ ;  /* 0x000000ffff24a224 */ /* 0x000fe200078e00ff */
[----:B------:R-:W0:Y:S02]  /*1b80*/  MUFU.RCP64H R9, R15 ;  /* 0x0000000f00097308 */ /* 0x000e240000001800 */
[----:B------:R-:W-:Y:S02]  /*1b90*/  @!P2 ISETP.GE.U32.AND P3, PT, R4, R7, PT ;  /* 0x000000070400a20c */ /* 0x000fe40003f66070 */
[----:B------:R-:W-:Y:S02]  /*1ba0*/  @!P0 LOP3.LUT R34, R15, 0x7ff00000, RZ, 0xc0, !PT ;  /* 0x7ff000000f228812 */ /* 0x000fe400078ec0ff */
[----:B------:R-:W-:-:S04]  /*1bb0*/  @!P2 SEL R7, R6, 0x63400000, !P3 ;  /* 0x634000000607a807 */ /* 0x000fc80005800000 */
[----:B------:R-:W-:-:S04]  /*1bc0*/  @!P2 LOP3.LUT R7, R7, 0x80000000, R11, 0xf8, !PT ;  /* 0x800000000707a812 */ /* 0x000fc800078ef80b */
[----:B------:R-:W-:Y:S01]  /*1bd0*/  @!P2 LOP3.LUT R37, R7, 0x100000, RZ, 0xfc, !PT ;  /* 0x001000000725a812 */ /* 0x000fe200078efcff */
[----:B------:R-:W-:Y:S01]  /*1be0*/  IMAD.MOV.U32 R7, RZ, RZ, R4 ;  /* 0x000000ffff077224 */ /* 0x000fe200078e0004 */
        /* <DEDUP_REMOVED lines=8> */
[----:B------:R-:W-:-:S05]  /*1c70*/  DFMA R30, R30, R32, R30 ;  /* 0x000000201e1e722b */ /* 0x000fca000000001e */
[----:B------:R-:W-:-:S03]  /*1c80*/  @!P2 LOP3.LUT R7, R9, 0x7ff00000, RZ, 0xc0, !PT ;  /* 0x7ff000000907a812 */ /* 0x000fc600078ec0ff */
[----:B------:R-:W-:Y:S02]  /*1c90*/  DMUL R32, R30, R8 ;  /* 0x000000081e207228 */ /* 0x000fe40000000000 */
[----:B------:R-:W-:-:S05]  /*1ca0*/  VIADD R35, R7, 0xffffffff ;  /* 0xffffffff07237836 */ /* 0x000fca0000000000 */
[----:B------:R-:W-:Y:S01]  /*1cb0*/  ISETP.GT.U32.AND P0, PT, R35, 0x7feffffe, PT ;  /* 0x7feffffe2300780c */ /* 0x000fe20003f04070 */
[----:B------:R-:W-:Y:S01]  /*1cc0*/  VIADD R35, R34, 0xffffffff ;  /* 0xffffffff22237836 */ /* 0x000fe20000000000 */
[----:B------:R-:W-:-:S04]  /*1cd0*/  DFMA R36, R32, -R14, R8 ;  /* 0x8000000e2024722b */ /* 0x000fc80000000008 */
[----:B------:R-:W-:-:S04]  /*1ce0*/  ISETP.GT.U32.OR P0, PT, R35, 0x7feffffe, P0 ;  /* 0x7feffffe2300780c */ /* 0x000fc80000704470 */
[----:B------:R-:W-:-:S09]  /*1cf0*/  DFMA R30, R30, R36, R32 ;  /* 0x000000241e1e722b */ /* 0x000fd20000000020 */
        /* <DEDUP_REMOVED lines=19> */
[----:B------:R-:W-:Y:S01]  /*1e30*/  DMUL.RP R10, R30, R10 ;  /* 0x0000000a1e0a7228 */ /* 0x000fe20000008000 */
[----:B------:R-:W-:Y:S01]  /*1e40*/  IMAD.MOV.U32 R8, RZ, RZ, RZ ;  /* 0x000000ffff087224 */ /* 0x000fe200078e00ff */
[----:B------:R-:W-:-:S05]  /*1e50*/  IADD3 R7, PT, PT, -R7, -0x43300000, RZ ;  /* 0xbcd0000007077810 */ /* 0x000fca0007ffe1ff */
[----:B------:R-:W-:-:S03]  /*1e60*/  DFMA R8, R32, -R8, R30 ;  /* 0x800000082008722b */ /* 0x000fc6000000001e */
[----:B------:R-:W-:-:S07]  /*1e70*/  LOP3.LUT R13, R11, R13, RZ, 0x3c, !PT ;  /* 0x0000000d0b0d7212 */ /* 0x000fce00078e3cff */
[----:B------:R-:W-:-:S04]  /*1e80*/  FSETP.NEU.AND P0, PT, |R9|, R7, PT ;  /* 0x000000070900720b */ /* 0x000fc80003f0d200 */
[----:B------:R-:W-:Y:S02]  /*1e90*/  FSEL R32, R10, R32, !P0 ;  /* 0x000000200a207208 */ /* 0x000fe40004000000 */
[----:B------:R-:W-:Y:S01]  /*1ea0*/  FSEL R33, R13, R33, !P0 ;  /* 0x000000210d217208 */ /* 0x000fe20004000000 */
[----:B------:R-:W-:Y:S06]  /*1eb0*/  BRA `(.L_x_39) ;  /* 0x0000000000547947 */ /* 0x000fec0003800000 */
.L_x_38:
        /* <DEDUP_REMOVED lines=16> */
.L_x_41:
[----:B------:R-:W-:Y:S01]  /*1fc0*/  LOP3.LUT R33, R13, 0x80000, RZ, 0xfc, !PT ;  /* 0x000800000d217812 */ /* 0x000fe200078efcff */
[----:B------:R-:W-:Y:S01]  /*1fd0*/  IMAD.MOV.U32 R32, RZ, RZ, R12 ;  /* 0x000000ffff207224 */ /* 0x000fe200078e000c */
[----:B------:R-:W-:Y:S06]  /*1fe0*/  BRA `(.L_x_39) ;  /* 0x0000000000087947 */ /* 0x000fec0003800000 */
.L_x_40:
[----:B------:R-:W-:Y:S01]  /*1ff0*/  LOP3.LUT R33, R11, 0x80000, RZ, 0xfc, !PT ;  /* 0x000800000b217812 */ /* 0x000fe200078efcff */
[----:B------:R-:W-:-:S07]  /*2000*/  IMAD.MOV.U32 R32, RZ, RZ, R10 ;  /* 0x000000ffff207224 */ /* 0x000fce00078e000a */
.L_x_39:
[----:B------:R-:W-:Y:S05]  /*2010*/  BSYNC.RECONVERGENT B2 ;  /* 0x0000000000027941 */ /* 0x000fea0003800200 */
.L_x_37:
[----:B------:R-:W-:Y:S02]  /*2020*/  IMAD.MOV.U32 R6, RZ, RZ, R0 ;  /* 0x000000ffff067224 */ /* 0x000fe400078e0000 */
[----:B------:R-:W-:Y:S02]  /*2030*/  IMAD.MOV.U32 R7, RZ, RZ, 0x0 ;  /* 0x00000000ff077424 */ /* 0x000fe400078e00ff */
[----:B------:R-:W-:Y:S02]  /*2040*/  IMAD.MOV.U32 R8, RZ, RZ, R32 ;  /* 0x000000ffff087224 */ /* 0x000fe400078e0020 */
[----:B------:R-:W-:Y:S01]  /*2050*/  IMAD.MOV.U32 R9, RZ, RZ, R33 ;  /* 0x000000ffff097224 */ /* 0x000fe200078e0021 */
[----:B------:R-:W-:Y:S06]  /*2060*/  RET.REL.NODEC R6 `(_Z15jacobiIterationPdS_S_iiidddS_i) ;  /* 0xffffffdc06e47950 */ /* 0x000fec0003c3ffff */
        .type           $_Z15jacobiIterationPdS_S_iiidddS_i$__internal_trig_reduction_slowpathd,@function
        .size           $_Z15jacobiIterationPdS_S_iiidddS_i$__internal_trig_reduction_slowpathd,(.L_x_103 - $_Z15jacobiIterationPdS_S_iiidddS_i$__internal_trig_reduction_slowpathd)
$_Z15jacobiIterationPdS_S_iiidddS_i$__internal_trig_reduction_slowpathd:
[----:B------:R-:W-:Y:S01]  /*2070*/  SHF.R.U32.HI R0, RZ, 0x14, R25 ;  /* 0x00000014ff007819 */ /* 0x000fe20000011619 */
[----:B------:R-:W-:-:S03]  /*2080*/  IMAD.MOV.U32 R6, RZ, RZ, RZ ;  /* 0x000000ffff067224 */ /* 0x000fc600078e00ff */
[----:B------:R-:W-:-:S04]  /*2090*/  LOP3.LUT R2, R0, 0x7ff, RZ, 0xc0, !PT ;  /* 0x000007ff00027812 */ /* 0x000fc800078ec0ff */
[----:B------:R-:W-:-:S13]  /*20a0*/  ISETP.NE.AND P0, PT, R2, 0x7ff, PT ;  /* 0x000007ff0200780c */ /* 0x000fda0003f05270 */
[----:B------:R-:W-:Y:S05]  /*20b0*/  @!P0 BRA `(.L_x_42) ;  /* 0x0000000800488947 */ /* 0x000fea0003800000 */
[----:B------:R-:W-:Y:S01]  /*20c0*/  VIADD R2, R2, 0xfffffc00 ;  /* 0xfffffc0002027836 */ /* 0x000fe20000000000 */
[----:B------:R-:W-:Y:S01]  /*20d0*/  BSSY.RECONVERGENT B2, `(.L_x_43) ;  /* 0x000002f000027945 */ /* 0x000fe20003800200 */
[----:B------:R-:W-:-:S03]  /*20e0*/  CS2R R26, SRZ ;  /* 0x00000000001a7805 */ /* 0x000fc6000001ff00 */
[----:B------:R-:W-:Y:S02]  /*20f0*/  SHF.R.U32.HI R4, RZ, 0x6, R2 ;  /* 0x00000006ff047819 */ /* 0x000fe40000011602 */
[----:B------:R-:W-:Y:S02]  /*2100*/  ISETP.GE.U32.AND P0, PT, R2, 0x80, PT ;  /* 0x000000800200780c */ /* 0x000fe40003f06070 */
[C---:B------:R-:W-:Y:S02]  /*2110*/  IADD3 R9, PT, PT, -R4.reuse, 0x13, RZ ;  /* 0x0000001304097810 */ /* 0x040fe40007ffe1ff */
[----:B------:R-:W-:Y:S02]  /*2120*/  IADD3 R15, PT, PT, -R4, 0xf, RZ ;  /* 0x0000000f040f7810 */ /* 0x000fe40007ffe1ff */
[----:B------:R-:W-:-:S04]  /*2130*/  SEL R9, R9, 0x12, P0 ;  /* 0x0000001209097807 */ /* 0x000fc80000000000 */
[----:B------:R-:W-:-:S13]  /*2140*/  ISETP.GE.AND P0, PT, R15, R9, PT ;  /* 0x000000090f00720c */ /* 0x000fda0003f06270 */
[----:B------:R-:W-:Y:S05]  /*2150*/  @P0 BRA `(.L_x_44) ;  /* 0x0000000000980947 */ /* 0x000fea0003800000 */
[----:B------:R-:W0:Y:S01]  /*2160*/  LDC.64 R6, c[0x0][0x358] ;  /* 0x0000d600ff067b82 */ /* 0x000e220000000a00 */
[C---:B------:R-:W-:Y:S01]  /*2170*/  SHF.L.U64.HI R13, R24.reuse, 0xb, R25 ;  /* 0x0000000b180d7819 */ /* 0x040fe20000010219 */
[----:B------:R-:W-:Y:S01]  /*2180*/  BSSY.RECONVERGENT B3, `(.L_x_45) ;  /* 0x0000022000037945 */ /* 0x000fe20003800200 */
[----:B------:R-:W-:Y:S01]  /*2190*/  IMAD.SHL.U32 R11, R24, 0x800, RZ ;  /* 0x00000800180b7824 */ /* 0x000fe200078e00ff */
[----:B------:R-:W-:Y:S01]  /*21a0*/  IADD3 R12, PT, PT, RZ, -R4, -R9 ;  /* 0x80000004ff0c7210 */ /* 0x000fe20007ffe809 */
[----:B------:R-:W-:Y:S01]  /*21b0*/  IMAD.MOV.U32 R8, RZ, RZ, RZ ;  /* 0x000000ffff087224 */ /* 0x000fe200078e00ff */
[----:B------:R-:W-:Y:S02]  /*21c0*/  CS2R R26, SRZ ;  /* 0x00000000001a7805 */ /* 0x000fe4000001ff00 */
[----:B------:R-:W-:-:S07]  /*21d0*/  LOP3.LUT R13, R13, 0x80000000, RZ, 0xfc, !PT ;  /* 0x800000000d0d7812 */ /* 0x000fce00078efcff */
.L_x_46:
[----:B------:R-:W1:Y:S01]  /*21e0*/  LDC.64 R2, c[0x4][RZ] ;  /* 0x01000000ff027b82 */ /* 0x000e620000000a00 */
[----:B0-----:R-:W-:Y:S02]  /*21f0*/  R2UR UR8, R6 ;  /* 0x00000000060872ca */ /* 0x001fe400000e0000 */
[----:B------:R-:W-:Y:S01]  /*2200*/  R2UR UR9, R7 ;  /* 0x00000000070972ca */ /* 0x000fe200000e0000 */
[----:B-1----:R-:W-:-:S12]  /*2210*/  IMAD.WIDE R2, R15, 0x8, R2 ;  /* 0x000000080f027825 */ /* 0x002fd800078e0202 */
[----:B------:R-:W2:Y:S01]  /*2220*/  LDG.E.64.CONSTANT R2, desc[UR8][R2.64] ;  /* 0x0000000802027981 */ /* 0x000ea2000c1e9b00 */
[----:B------:R-:W-:Y:S02]  /*2230*/  VIADD R12, R12, 0x1 ;  /* 0x000000010c0c7836 */ /* 0x000fe40000000000 */
[----:B------:R-:W-:Y:S02]  /*2240*/  VIADD R15, R15, 0x1 ;  /* 0x000000010f0f7836 */ /* 0x000fe40000000000 */
[----:B--2---:R-:W-:-:S04]  /*2250*/  IMAD.WIDE.U32 R26, P2, R2, R11, R26 ;  /* 0x0000000b021a7225 */ /* 0x004fc8000784001a */
[----:B------:R-:W-:Y:S02]  /*2260*/  IMAD R17, R2, R13, RZ ;  /* 0x0000000d02117224 */ /* 0x000fe400078e02ff */
[CC--:B------:R-:W-:Y:S02]  /*2270*/  IMAD R14, R3.reuse, R11.reuse, RZ ;  /* 0x0000000b030e7224 */ /* 0x0c0fe400078e02ff */
[----:B------:R-:W-:Y:S01]  /*2280*/  IMAD.HI.U32 R19, R3, R11, RZ ;  /* 0x0000000b03137227 */ /* 0x000fe200078e00ff */
[----:B------:R-:W-:-:S03]  /*2290*/  IADD3 R27, P0, PT, R17, R27, RZ ;  /* 0x0000001b111b7210 */ /* 0x000fc60007f1e0ff */
[----:B------:R-:W-:Y:S01]  /*22a0*/  IMAD R17, R8, 0x8, R1 ;  /* 0x0000000808117824 */ /* 0x000fe200078e0201 */
[----:B------:R-:W-:Y:S01]  /*22b0*/  IADD3 R27, P1, PT, R14, R27, RZ ;  /* 0x0000001b0e1b7210 */ /* 0x000fe20007f3e0ff */
[----:B------:R-:W-:-:S04]  /*22c0*/  IMAD.HI.U32 R14, R2, R13, RZ ;  /* 0x0000000d020e7227 */ /* 0x000fc800078e00ff */
[----:B------:R-:W-:Y:S01]  /*22d0*/  IMAD.X R2, RZ, RZ, R14, P2 ;  /* 0x000000ffff027224 */ /* 0x000fe200010e060e */
[----:B------:R0:W-:Y:S01]  /*22e0*/  STL.64 [R17], R26 ;  /* 0x0000001a11007387 */ /* 0x0001e20000100a00 */
[----:B------:R-:W-:-:S03]  /*22f0*/  IMAD.HI.U32 R14, R3, R13, RZ ;  /* 0x0000000d030e7227 */ /* 0x000fc600078e00ff */
[----:B------:R-:W-:Y:S01]  /*2300*/  IADD3.X R2, P0, PT, R19, R2, RZ, P0, !PT ;  /* 0x0000000213027210 */ /* 0x000fe2000071e4ff */
[----:B------:R-:W-:Y:S02]  /*2310*/  IMAD R3, R3, R13, RZ ;  /* 0x0000000d03037224 */ /* 0x000fe400078e02ff */
[----:B------:R-:W-:-:S03]  /*2320*/  VIADD R8, R8, 0x1 ;  /* 0x0000000108087836 */ /* 0x000fc60000000000 */
[----:B------:R-:W-:Y:S01]  /*2330*/  IADD3.X R3, P1, PT, R3, R2, RZ, P1, !PT ;  /* 0x0000000203037210 */ /* 0x000fe20000f3e4ff */
[----:B------:R-:W-:Y:S01]  /*2340*/  IMAD.X R2, RZ, RZ, R14, P0 ;  /* 0x000000ffff027224 */ /* 0x000fe200000e060e */
[----:B------:R-:W-:-:S03]  /*2350*/  ISETP.NE.AND P0, PT, R12, -0xf, PT ;  /* 0xfffffff10c00780c */ /* 0x000fc60003f05270 */
[----:B------:R-:W-:Y:S02]  /*2360*/  IMAD.X R2, RZ, RZ, R2, P1 ;  /* 0x000000ffff027224 */ /* 0x000fe400008e0602 */
[----:B0-----:R-:W-:Y:S02]  /*2370*/  IMAD.MOV.U32 R26, RZ, RZ, R3 ;  /* 0x000000ffff1a7224 */ /* 0x001fe400078e0003 */
[----:B------:R-:W-:-:S06]  /*2380*/  IMAD.MOV.U32 R27, RZ, RZ, R2 ;  /* 0x000000ffff1b7224 */ /* 0x000fcc00078e0002 */
[----:B------:R-:W-:Y:S05]  /*2390*/  @P0 BRA `(.L_x_46) ;  /* 0xfffffffc00900947 */ /* 0x000fea000383ffff */
[----:B------:R-:W-:Y:S05]  /*23a0*/  BSYNC.RECONVERGENT B3 ;  /* 0x0000000000037941 */ /* 0x000fea0003800200 */
.L_x_45:
[----:B------:R-:W-:-:S07]  /*23b0*/  IMAD.MOV.U32 R15, RZ, RZ, R9 ;  /* 0x000000ffff0f7224 */ /* 0x000fce00078e0009 */
.L_x_44:
[----:B------:R-:W-:Y:S05]  /*23c0*/  BSYNC.RECONVERGENT B2 ;  /* 0x0000000000027941 */ /* 0x000fea0003800200 */
.L_x_43:
[----:B------:R-:W-:Y:S01]  /*23d0*/  LOP3.LUT P0, R31, R0, 0x3f, RZ, 0xc0, !PT ;  /* 0x0000003f001f7812 */ /* 0x000fe2000780c0ff */
[----:B------:R-:W-:-:S04]  /*23e0*/  IMAD.IADD R0, R4, 0x1, R15 ;  /* 0x0000000104007824 */ /* 0x000fc800078e020f */
[----:B------:R-:W-:-:S05]  /*23f0*/  IMAD.U32 R29, R0, 0x8, R1 ;  /* 0x00000008001d7824 */ /* 0x000fca00078e0001 */
[----:B------:R0:W-:Y:S04]  /*2400*/  STL.64 [R29+-0x78], R26 ;  /* 0xffff881a1d007387 */ /* 0x0001e80000100a00 */
[----:B------:R-:W2:Y:S04]  /*2410*/  @P0 LDL.64 R12, [R1+0x8] ;  /* 0x00000800010c0983 */ /* 0x000ea80000100a00 */
[----:B------:R-:W3:Y:S04]  /*2420*/  LDL.64 R2, [R1+0x10] ;  /* 0x0000100001027983 */ /* 0x000ee80000100a00 */
[----:B------:R-:W4:Y:S01]  /*2430*/  LDL.64 R6, [R1+0x18] ;  /* 0x0000180001067983 */ /* 0x000f220000100a00 */
[----:B------:R-:W-:Y:S01]  /*2440*/  @P0 LOP3.LUT R0, R31, 0x3f, RZ, 0x3c, !PT ;  /* 0x0000003f1f000812 */ /* 0x000fe200078e3cff */
[----:B------:R-:W-:Y:S01]  /*2450*/  BSSY.RECONVERGENT B2, `(.L_x_47) ;  /* 0x0000034000027945 */ /* 0x000fe20003800200 */
[----:B--2---:R-:W-:-:S02]  /*2460*/  @P0 SHF.R.U64 R9, R12, 0x1, R13 ;  /* 0x000000010c090819 */ /* 0x004fc4000000120d */
[----:B------:R-:W-:Y:S02]  /*2470*/  @P0 SHF.R.U32.HI R11, RZ, 0x1, R13 ;  /* 0x00000001ff0b0819 */ /* 0x000fe4000001160d */
[CC--:B---3--:R-:W-:Y:S02]  /*2480*/  @P0 SHF.L.U32 R13, R2.reuse, R31.reuse, RZ ;  /* 0x0000001f020d0219 */ /* 0x0c8fe400000006ff */
[----:B------:R-:W-:Y:S02]  /*2490*/  @P0 SHF.R.U64 R4, R9, R0, R11 ;  /* 0x0000000009040219 */ /* 0x000fe4000000120b */
[--C-:B------:R-:W-:Y:S02]  /*24a0*/  @P0 SHF.R.U32.HI R19, RZ, 0x1, R3.reuse ;  /* 0x00000001ff130819 */ /* 0x100fe40000011603 */
[C-C-:B------:R-:W-:Y:S02]  /*24b0*/  @P0 SHF.R.U64 R17, R2.reuse, 0x1, R3.reuse ;  /* 0x0000000102110819 */ /* 0x140fe40000001203 */
[----:B------:R-:W-:-:S02]  /*24c0*/  @P0 SHF.L.U64.HI R15, R2, R31, R3 ;  /* 0x0000001f020f0219 */ /* 0x000fc40000010203 */
[----:B------:R-:W-:Y:S02]  /*24d0*/  @P0 SHF.R.U32.HI R8, RZ, R0, R11 ;  /* 0x00000000ff080219 */ /* 0x000fe4000001160b */
[----:B------:R-:W-:Y:S02]  /*24e0*/  @P0 LOP3.LUT R2, R13, R4, RZ, 0xfc, !PT ;  /* 0x000000040d020212 */ /* 0x000fe400078efcff */
[-C--:B----4-:R-:W-:Y:S02]  /*24f0*/  @P0 SHF.L.U32 R9, R6, R31.reuse, RZ ;  /* 0x0000001f06090219 */ /* 0x090fe400000006ff */
[----:B------:R-:W-:Y:S01]  /*2500*/  @P0 SHF.R.U64 R12, R17, R0, R19 ;  /* 0x00000000110c0219 */ /* 0x000fe20000001213 */
[----:B------:R-:W-:Y:S01]  /*2510*/  IMAD.SHL.U32 R11, R2, 0x4, RZ ;  /* 0x00000004020b7824 */ /* 0x000fe200078e00ff */
[----:B------:R-:W-:Y:S02]  /*2520*/  @P0 LOP3.LUT R3, R15, R8, RZ, 0xfc, !PT ;  /* 0x000000080f030212 */ /* 0x000fe400078efcff */
[----:B------:R-:W-:-:S02]  /*2530*/  @P0 SHF.L.U64.HI R15, R6, R31, R7 ;  /* 0x0000001f060f0219 */ /* 0x000fc40000010207 */
[----:B------:R-:W-:Y:S02]  /*2540*/  @P0 SHF.R.U32.HI R0, RZ, R0, R19 ;  /* 0x00000000ff000219 */ /* 0x000fe40000011613 */
[----:B------:R-:W-:Y:S02]  /*2550*/  @P0 LOP3.LUT R6, R9, R12, RZ, 0xfc, !PT ;  /* 0x0000000c09060212 */ /* 0x000fe400078efcff */
[----:B------:R-:W-:Y:S02]  /*2560*/  SHF.L.U64.HI R13, R2, 0x2, R3 ;  /* 0x00000002020d7819 */ /* 0x000fe40000010203 */
[----:B------:R-:W-:Y:S02]  /*2570*/  @P0 LOP3.LUT R7, R15, R0, RZ, 0xfc, !PT ;  /* 0x000000000f070212 */ /* 0x000fe400078efcff */
[----:B------:R-:W-:Y:S02]  /*2580*/  SHF.L.W.U32.HI R3, R3, 0x2, R6 ;  /* 0x0000000203037819 */ /* 0x000fe40000010e06 */
[----:B------:R-:W-:-:S02]  /*2590*/  IADD3 RZ, P0, PT, RZ, -R11, RZ ;  /* 0x8000000bffff7210 */ /* 0x000fc40007f1e0ff */
[----:B------:R-:W-:Y:S02]  /*25a0*/  LOP3.LUT R0, RZ, R13, RZ, 0x33, !PT ;  /* 0x0000000dff007212 */ /* 0x000fe400078e33ff */
[----:B------:R-:W-:Y:S02]  /*25b0*/  SHF.L.W.U32.HI R6, R6, 0x2, R7 ;  /* 0x0000000206067819 */ /* 0x000fe40000010e07 */
[----:B------:R-:W-:Y:S02]  /*25c0*/  LOP3.LUT R2, RZ, R3, RZ, 0x33, !PT ;  /* 0x00000003ff027212 */ /* 0x000fe400078e33ff */
[----:B------:R-:W-:Y:S02]  /*25d0*/  IADD3.X R4, P0, PT, RZ, R0, RZ, P0, !PT ;  /* 0x00000000ff047210 */ /* 0x000fe4000071e4ff */
[----:B------:R-:W-:Y:S02]  /*25e0*/  LOP3.LUT R8, RZ, R6, RZ, 0x33, !PT ;  /* 0x00000006ff087212 */ /* 0x000fe400078e33ff */
[----:B------:R-:W-:-:S02]  /*25f0*/  IADD3.X R0, P1, PT, RZ, R2, RZ, P0, !PT ;  /* 0x00000002ff007210 */ /* 0x000fc4000073e4ff */
[----:B------:R-:W-:-:S03]  /*2600*/  ISETP.GT.U32.AND P2, PT, R3, -0x1, PT ;  /* 0xffffffff0300780c */ /* 0x000fc60003f44070 */
[----:B------:R-:W-:Y:S01]  /*2610*/  IMAD.X R9, RZ, RZ, R8, P1 ;  /* 0x000000ffff097224 */ /* 0x000fe200008e0608 */
[----:B------:R-:W-:-:S04]  /*2620*/  ISETP.GT.AND.EX P0, PT, R6, -0x1, PT, P2 ;  /* 0xffffffff0600780c */ /* 0x000fc80003f04320 */
[----:B------:R-:W-:Y:S02]  /*2630*/  SEL R2, R6, R9, P0 ;  /* 0x0000000906027207 */ /* 0x000fe40000000000 */
[----:B------:R-:W-:Y:S02]  /*2640*/  SEL R15, R3, R0, P0 ;  /* 0x00000000030f7207 */ /* 0x000fe40000000000 */
[----:B------:R-:W-:Y:S02]  /*2650*/  ISETP.NE.U32.AND P1, PT, R2, RZ, PT ;  /* 0x000000ff0200720c */ /* 0x000fe40003f25070 */
[----:B------:R-:W-:Y:S02]  /*2660*/  SEL R4, R13, R4, P0 ;  /* 0x000000040d047207 */ /* 0x000fe40000000000 */
[----:B------:R-:W-:Y:S01]  /*2670*/  SEL R3, R15, R2, !P1 ;  /* 0x000000020f037207 */ /* 0x000fe20004800000 */
[----:B------:R-:W-:-:S05]  /*2680*/  @!P0 IMAD.MOV R11, RZ, RZ, -R11 ;  /* 0x000000ffff0b8224 */ /* 0x000fca00078e0a0b */
[----:B------:R-:W1:Y:S02]  /*2690*/  FLO.U32 R3, R3 ;  /* 0x0000000300037300 */ /* 0x000e6400000e0000 */
[C---:B-1----:R-:W-:Y:S02]  /*26a0*/  IADD3 R8, PT, PT, -R3.reuse, 0x1f, RZ ;  /* 0x0000001f03087810 */ /* 0x042fe40007ffe1ff */
[----:B------:R-:W-:-:S03]  /*26b0*/  IADD3 R0, PT, PT, -R3, 0x3f, RZ ;  /* 0x0000003f03007810 */ /* 0x000fc60007ffe1ff */
[----:B------:R-:W-:-:S05]  /*26c0*/  @P1 IMAD.MOV R0, RZ, RZ, R8 ;  /* 0x000000ffff001224 */ /* 0x000fca00078e0208 */
[----:B------:R-:W-:-:S13]  /*26d0*/  ISETP.NE.AND P1, PT, R0, RZ, PT ;  /* 0x000000ff0000720c */ /* 0x000fda0003f25270 */
[----:B0-----:R-:W-:Y:S05]  /*26e0*/  @!P1 BRA `(.L_x_48) ;  /* 0x0000000000289947 */ /* 0x001fea0003800000 */
[--C-:B------:R-:W-:Y:S02]  /*26f0*/  SHF.R.U64 R9, R11, 0x1, R4.reuse ;  /* 0x000000010b097819 */ /* 0x100fe40000001204 */
[C---:B------:R-:W-:Y:S02]  /*2700*/  LOP3.LUT R3, R0.reuse, 0x3f, RZ, 0xc0, !PT ;  /* 0x0000003f00037812 */ /* 0x040fe400078ec0ff */
[----:B------:R-:W-:Y:S02]  /*2710*/  SHF.R.U32.HI R11, RZ, 0x1, R4 ;  /* 0x00000001ff0b7819 */ /* 0x000fe40000011604 */
[----:B------:R-:W-:Y:S02]  /*2720*/  LOP3.LUT R4, R0, 0x3f, RZ, 0xc, !PT ;  /* 0x0000003f00047812 */ /* 0x000fe400078e0cff */
[CC--:B------:R-:W-:Y:S02]  /*2730*/  SHF.L.U64.HI R13, R15.reuse, R3.reuse, R2 ;  /* 0x000000030f0d7219 */ /* 0x0c0fe40000010202 */
[----:B------:R-:W-:-:S02]  /*2740*/  SHF.L.U32 R3, R15, R3, RZ ;  /* 0x000000030f037219 */ /* 0x000fc400000006ff */
[-CC-:B------:R-:W-:Y:S02]  /*2750*/  SHF.R.U64 R2, R9, R4.reuse, R11.reuse ;  /* 0x0000000409027219 */ /* 0x180fe4000000120b */
[----:B------:R-:W-:Y:S02]  /*2760*/  SHF.R.U32.HI R4, RZ, R4, R11 ;  /* 0x00000004ff047219 */ /* 0x000fe4000001160b */
[----:B------:R-:W-:Y:S02]  /*2770*/  LOP3.LUT R15, R3, R2, RZ, 0xfc, !PT ;  /* 0x00000002030f7212 */ /* 0x000fe400078efcff */
[----:B------:R-:W-:-:S07]  /*2780*/  LOP3.LUT R2, R13, R4, RZ, 0xfc, !PT ;  /* 0x000000040d027212 */ /* 0x000fce00078efcff */
.L_x_48:
[----:B------:R-:W-:Y:S05]  /*2790*/  BSYNC.RECONVERGENT B2 ;  /* 0x0000000000027941 */ /* 0x000fea0003800200 */
.L_x_47:
[----:B------:R-:W-:Y:S01]  /*27a0*/  IMAD.WIDE.U32 R12, R15, 0x2168c235, RZ ;  /* 0x2168c2350f0c7825 */ /* 0x000fe200078e00ff */
[----:B------:R-:W-:-:S03]  /*27b0*/  SHF.R.U32.HI R7, RZ, 0x1e, R7 ;  /* 0x0000001eff077819 */ /* 0x000fc60000011607 */
[----:B------:R-:W-:Y:S01]  /*27c0*/  IMAD.MOV.U32 R8, RZ, RZ, R13 ;  /* 0x000000ffff087224 */ /* 0x000fe200078e000d */
[----:B------:R-:W-:Y:S01]  /*27d0*/  IADD3 RZ, P1, PT, R12, R12, RZ ;  /* 0x0000000c0cff7210 */ /* 0x000fe20007f3e0ff */
[----:B------:R-:W-:Y:S01]  /*27e0*/  IMAD.MOV.U32 R9, RZ, RZ, RZ ;  /* 0x000000ffff097224 */ /* 0x000fe200078e00ff */
[----:B------:R-:W-:Y:S01]  /*27f0*/  LEA.HI R6, R6, R7, RZ, 0x1 ;  /* 0x0000000706067211 */ /* 0x000fe200078f08ff */
[----:B------:R-:W-:-:S04]  /*2800*/  IMAD.HI.U32 R3, R2, -0x36f0255e, RZ ;  /* 0xc90fdaa202037827 */ /* 0x000fc800078e00ff */
[----:B------:R-:W-:-:S04]  /*2810*/  IMAD.WIDE.U32 R8, R15, -0x36f0255e, R8 ;  /* 0xc90fdaa20f087825 */ /* 0x000fc800078e0008 */
[C---:B------:R-:W-:Y:S02]  /*2820*/  IMAD R11, R2.reuse, -0x36f0255e, RZ ;  /* 0xc90fdaa2020b7824 */ /* 0x040fe400078e02ff */
[----:B------:R-:W-:-:S04]  /*2830*/  IMAD.WIDE.U32 R8, P2, R2, 0x2168c235, R8 ;  /* 0x2168c23502087825 */ /* 0x000fc80007840008 */
[----:B------:R-:W-:Y:S01]  /*2840*/  IMAD.X R2, RZ, RZ, R3, P2 ;  /* 0x000000ffff027224 */ /* 0x000fe200010e0603 */
[----:B------:R-:W-:Y:S02]  /*2850*/  IADD3 R3, P2, PT, R11, R9, RZ ;  /* 0x000000090b037210 */ /* 0x000fe40007f5e0ff */
[----:B------:R-:W-:Y:S02]  /*2860*/  IADD3.X RZ, P1, PT, R8, R8, RZ, P1, !PT ;  /* 0x0000000808ff7210 */ /* 0x000fe40000f3e4ff */
[C---:B------:R-:W-:Y:S01]  /*2870*/  ISETP.GT.U32.AND P3, PT, R3.reuse, RZ, PT ;  /* 0x000000ff0300720c */ /* 0x040fe20003f64070 */
[----:B------:R-:W-:Y:S01]  /*2880*/  IMAD.X R2, RZ, RZ, R2, P2 ;  /* 0x000000ffff027224 */ /* 0x000fe200010e0602 */
[----:B------:R-:W-:-:S04]  /*2890*/  IADD3.X R4, P2, PT, R3, R3, RZ, P1, !PT ;  /* 0x0000000303047210 */ /* 0x000fc80000f5e4ff */
[C---:B------:R-:W-:Y:S01]  /*28a0*/  ISETP.GT.AND.EX P1, PT, R2.reuse, RZ, PT, P3 ;  /* 0x000000ff0200720c */ /* 0x040fe20003f24330 */
[----:B------:R-:W-:-:S03]  /*28b0*/  IMAD.X R9, R2, 0x1, R2, P2 ;  /* 0x0000000102097824 */ /* 0x000fc600010e0602 */
[----:B------:R-:W-:Y:S02]  /*28c0*/  SEL R4, R4, R3, P1 ;  /* 0x0000000304047207 */ /* 0x000fe40000800000 */
[----:B------:R-:W-:Y:S02]  /*28d0*/  SEL R3, R9, R2, P1 ;  /* 0x0000000209037207 */ /* 0x000fe40000800000 */
[----:B------:R-:W-:Y:S02]  /*28e0*/  IADD3 R2, P2, PT, R4, 0x1, RZ ;  /* 0x0000000104027810 */ /* 0x000fe40007f5e0ff */
[----:B------:R-:W-:Y:S02]  /*28f0*/  SEL R9, RZ, 0xffffffff, !P1 ;  /* 0xffffffffff097807 */ /* 0x000fe40004800000 */
[----:B------:R-:W-:Y:S01]  /*2900*/  LOP3.LUT P1, R25, R25, 0x80000000, RZ, 0xc0, !PT ;  /* 0x8000000019197812 */ /* 0x000fe2000782c0ff */
[----:B------:R-:W-:Y:S02]  /*2910*/  IMAD.X R3, RZ, RZ, R3, P2 ;  /* 0x000000ffff037224 */ /* 0x000fe400010e0603 */
[----:B------:R-:W-:Y:S01]  /*2920*/  IMAD.IADD R0, R9, 0x1, -R0 ;  /* 0x0000000109007824 */ /* 0x000fe200078e0a00 */
[----:B------:R-:W-:-:S02]  /*2930*/  @!P0 LOP3.LUT R25, R25, 0x80000000, RZ, 0x3c, !PT ;  /* 0x8000000019198812 */ /* 0x000fc400078e3cff */
[----:B------:R-:W-:Y:S01]  /*2940*/  SHF.R.U64 R2, R2, 0xa, R3 ;  /* 0x0000000a02027819 */ /* 0x000fe20000001203 */
[----:B------:R-:W-:-:S03]  /*2950*/  IMAD.SHL.U32 R0, R0, 0x100000, RZ ;  /* 0x0010000000007824 */ /* 0x000fc600078e00ff */
[----:B------:R-:W-:-:S03]  /*2960*/  IADD3 R2, P2, PT, R2, 0x1, RZ ;  /* 0x0000000102027810 */ /* 0x000fc60007f5e0ff */
[----:B------:R-:W-:Y:S01]  /*2970*/  @P1 IMAD.MOV R6, RZ, RZ, -R6 ;  /* 0x000000ffff061224 */ /* 0x000fe200078e0a06 */
[----:B------:R-:W-:-:S04]  /*2980*/  LEA.HI.X R3, R3, RZ, RZ, 0x16, P2 ;  /* 0x000000ff03037211 */ /* 0x000fc800010fb4ff */
[--C-:B------:R-:W-:Y:S02]  /*2990*/  SHF.R.U64 R2, R2, 0x1, R3.reuse ;  /* 0x0000000102027819 */ /* 0x100fe40000001203 */
[----:B------:R-:W-:Y:S02]  /*29a0*/  SHF.R.U32.HI R3, RZ, 0x1, R3 ;  /* 0x00000001ff037819 */ /* 0x000fe40000011603 */
[----:B------:R-:W-:-:S04]  /*29b0*/  IADD3 R24, P2, P3, RZ, RZ, R2 ;  /* 0x000000ffff187210 */ /* 0x000fc80007b5e002 */
[----:B------:R-:W-:-:S04]  /*29c0*/  IADD3.X R0, PT, PT, R0, 0x3fe00000, R3, P2, P3 ;  /* 0x3fe0000000007810 */ /* 0x000fc800017e6403 */
[----:B------:R-:W-:-:S07]  /*29d0*/  LOP3.LUT R25, R0, R25, RZ, 0xfc, !PT ;  /* 0x0000001900197212 */ /* 0x000fce00078efcff */
.L_x_42:
[----:B------:R-:W-:Y:S02]  /*29e0*/  IMAD.MOV.U32 R11, RZ, RZ, 0x0 ;  /* 0x00000000ff0b7424 */ /* 0x000fe400078e00ff */
[----:B------:R-:W-:Y:S02]  /*29f0*/  IMAD.MOV.U32 R0, RZ, RZ, R6 ;  /* 0x000000ffff007224 */ /* 0x000fe400078e0006 */
[----:B------:R-:W-:Y:S02]  /*2a00*/  IMAD.MOV.U32 R2, RZ, RZ, R24 ;  /* 0x000000ffff027224 */ /* 0x000fe400078e0018 */
[----:B------:R-:W-:Y:S01]  /*2a10*/  IMAD.MOV.U32 R3, RZ, RZ, R25 ;  /* 0x000000ffff037224 */ /* 0x000fe200078e0019 */
[----:B------:R-:W-:Y:S06]  /*2a20*/  RET.REL.NODEC R10 `(_Z15jacobiIterationPdS_S_iiidddS_i) ;  /* 0xffffffd40a747950 */ /* 0x000fec0003c3ffff */
.L_x_49:
        /* <DEDUP_REMOVED lines=13> */
.L_x_103:


//--------------------- .text._Z20computeExactSolutionPdiiidddi --------------------------
	.section	.text._Z20computeExactSolutionPdiiidddi,"ax",@progbits
	.align	128
        .global         _Z20computeExactSolutionPdiiidddi
        .type           _Z20computeExactSolutionPdiiidddi,@function
        .size           _Z20computeExactSolutionPdiiidddi,(.L_x_104 - _Z20computeExactSolutionPdiiidddi)
        .other          _Z20computeExactSolutionPdiiidddi,@"STO_CUDA_ENTRY STV_DEFAULT"
_Z20computeExactSolutionPdiiidddi:
.text._Z20computeExactSolutionPdiiidddi:
[----:B------:R-:W0:Y:S01]  /*0000*/  LDC R1, c[0x0][0x37c] ;  /* 0x0000df00ff017b82 */ /* 0x000e220000000800 */
[----:B------:R-:W1:Y:S07]  /*0010*/  S2R R5, SR_TID.Y ;  /* 0x0000000000057919 */ /* 0x000e6e0000002200 */
[----:B------:R-:W2:Y:S01]  /*0020*/  LDC R16, c[0x0][0x360] ;  /* 0x0000d800ff107b82 */ /* 0x000ea20000000800 */
[----:B------:R-:W3:Y:S01]  /*0030*/  LDCU.64 UR6, c[0x0][0x388] ;  /* 0x00007100ff0677ac */ /* 0x000ee20008000a00 */
[----:B0-----:R-:W-:Y:S01]  /*0040*/  VIADD R1, R1, 0xffffffd8 ;  /* 0xffffffd801017836 */ /* 0x001fe20000000000 */
[----:B------:R-:W2:Y:S01]  /*0050*/  S2R R3, SR_TID.X ;  /* 0x0000000000037919 */ /* 0x000ea20000002100 */
[----:B------:R-:W0:Y:S01]  /*0060*/  LDCU UR8, c[0x0][0x390] ;  /* 0x00007200ff0877ac */ /* 0x000e220008000800 */
[----:B------:R-:W0:Y:S03]  /*0070*/  S2R R9, SR_CTAID.Z ;  /* 0x0000000000097919 */ /* 0x000e260000002700 */
[----:B------:R-:W1:Y:S08]  /*0080*/  S2UR UR5, SR_CTAID.Y ;  /* 0x00000000000579c3 */ /* 0x000e700000002600 */
[----:B------:R-:W1:Y:S08]  /*0090*/  LDC R0, c[0x0][0x364] ;  /* 0x0000d900ff007b82 */ /* 0x000e700000000800 */
[----:B------:R-:W2:Y:S01]  /*00a0*/  S2UR UR4, SR_CTAID.X ;  /* 0x00000000000479c3 */ /* 0x000ea20000002500 */
[----:B-1----:R-:W-:-:S05]  /*00b0*/  IMAD R0, R0, UR5, R5 ;  /* 0x0000000500007c24 */ /* 0x002fca000f8e0205 */
[----:B---3--:R-:W-:Y:S01]  /*00c0*/  ISETP.GE.AND P0, PT, R0, UR7, PT ;  /* 0x0000000700007c0c */ /* 0x008fe2000bf06270 */
[----:B--2---:R-:W-:-:S05]  /*00d0*/  IMAD R16, R16, UR4, R3 ;  /* 0x0000000410107c24 */ /* 0x004fca000f8e0203 */
[----:B------:R-:W-:-:S04]  /*00e0*/  ISETP.GE.OR P0, PT, R16, UR6, P0 ;  /* 0x0000000610007c0c */ /* 0x000fc80008706670 */
[----:B0-----:R-:W-:-:S13]  /*00f0*/  ISETP.GE.OR P0, PT, R9, UR8, P0 ;  /* 0x0000000809007c0c */ /* 0x001fda0008706670 */
[----:B------:R-:W-:Y:S05]  /*0100*/  @P0 EXIT ;  /* 0x000000000000094d */ /* 0x000fea0003800000 */
[----:B------:R-:W0:Y:S02]  /*0110*/  LDC R8, c[0x0][0x3b0] ;  /* 0x0000ec00ff087b82 */ /* 0x000e240000000800 */
[----:B0-----:R-:W-:-:S04]  /*0120*/  IADD3 R8, PT, PT, R9, -0x1, R8 ;  /* 0xffffffff09087810 */ /* 0x001fc80007ffe008 */
[----:B------:R-:W-:-:S13]  /*0130*/  ISETP.GT.U32.AND P0, PT, R8, 0x7f, PT ;  /* 0x0000007f0800780c */ /* 0x000fda0003f04070 */
[----:B------:R-:W-:Y:S05]  /*0140*/  @P0 EXIT ;  /* 0x000000000000094d */ /* 0x000fea0003800000 */
[----:B------:R-:W0:Y:S01]  /*0150*/  LDCU.64 UR4, c[0x0][0x398] ;  /* 0x00007300ff0477ac */ /* 0x000e220008000a00 */
[----:B------:R1:W0:Y:S01]  /*0160*/  I2F.F64 R2, R16 ;  /* 0x0000001000027312 */ /* 0x0002220000201c00 */
[----:B------:R-:W-:Y:S01]  /*0170*/  IMAD R9, R9, UR7, R0 ;  /* 0x0000000709097c24 */ /* 0x000fe2000f8e0200 */
[----:B------:R-:W-:Y:S01]  /*0180*/  BSSY.RECONVERGENT B0, `(.L_x_50) ;  /* 0x0000024000007945 */ /* 0x000fe20003800200 */
[----:B------:R-:W2:Y:S05]  /*0190*/  LDCU.128 UR8, c[0x0][0x3a0] ;  /* 0x00007400ff0877ac */ /* 0x000eaa0008000c00 */
[----:B------:R-:W2:Y:S01]  /*01a0*/  I2F.F64.U32 R10, R0 ;  /* 0x00000000000a7312 */ /* 0x000ea20000201800 */
[----:B-1----:R-:W-:-:S07]  /*01b0*/  IMAD R16, R9, UR6, R16 ;  /* 0x0000000609107c24 */ /* 0x002fce000f8e0210 */
[----:B------:R-:W1:Y:S01]  /*01c0*/  I2F.F64.U32 R6, R8 ;  /* 0x0000000800067312 */ /* 0x000e620000201800 */
[----:B0-----:R-:W-:Y:S01]  /*01d0*/  DMUL R2, R2, UR4 ;  /* 0x0000000402027c28 */ /* 0x001fe20008000000 */
[----:B------:R-:W-:Y:S01]  /*01e0*/  UMOV UR4, 0x54442d18 ;  /* 0x54442d1800047882 */ /* 0x000fe20000000000 */
[----:B------:R-:W-:Y:S01]  /*01f0*/  UMOV UR5, 0x401921fb ;  /* 0x401921fb00057882 */ /* 0x000fe20000000000 */
[----:B--2---:R-:W-:-:S05]  /*0200*/  DMUL R10, R10, UR8 ;  /* 0x000000080a0a7c28 */ /* 0x004fca0008000000 */
[----:B------:R-:W-:Y:S01]  /*0210*/  DMUL R4, R2, UR4 ;  /* 0x0000000402047c28 */ /* 0x000fe20008000000 */
[----:B------:R-:W0:Y:S01]  /*0220*/  LDCU.64 UR4, c[0x0][0x358] ;  /* 0x00006b00ff0477ac */ /* 0x000e220008000a00 */
[----:B-1----:R-:W-:-:S06]  /*0230*/  DMUL R6, R6, UR10 ;  /* 0x0000000a06067c28 */ /* 0x002fcc0008000000 */
[----:B------:R-:W-:-:S14]  /*0240*/  DSETP.NEU.AND P0, PT, |R4|, +INF , PT ;  /* 0x7ff000000400742a */ /* 0x000fdc0003f0d200 */
[----:B------:R-:W-:Y:S01]  /*0250*/  @!P0 DMUL R2, RZ, R4 ;  /* 0x00000004ff028228 */ /* 0x000fe20000000000 */
[----:B------:R-:W-:Y:S01]  /*0260*/  @!P0 IMAD.MOV.U32 R0, RZ, RZ, RZ ;  /* 0x000000ffff008224 */ /* 0x000fe200078e00ff */
[----:B0-----:R-:W-:Y:S09]  /*0270*/  @!P0 BRA `(.L_x_51) ;  /* 0x0000000000508947 */ /* 0x001ff20003800000 */
        /* <DEDUP_REMOVED lines=16> */
[----:B------:R-:W-:Y:S01]  /*0380*/  IMAD.MOV.U32 R17, RZ, RZ, R5 ;  /* 0x000000ffff117224 */ /* 0x000fe200078e0005 */
[----:B------:R-:W-:-:S07]  /*0390*/  MOV R18, 0x3b0 ;  /* 0x000003b000127802 */ /* 0x000fce0000000f00 */
[----:B------:R-:W-:Y:S05]  /*03a0*/  CALL.REL.NOINC `($_Z20computeExactSolutionPdiiidddi$__internal_trig_reduction_slowpathd) ;  /* 0x0000000800747944 */ /* 0x000fea0003c00000 */
[----:B------:R-:W-:-:S07]  /*03b0*/  IMAD.MOV.U32 R0, RZ, RZ, R4 ;  /* 0x000000ffff007224 */ /* 0x000fce00078e0004 */
.L_x_51:
[----:B------:R-:W-:Y:S05]  /*03c0*/  BSYNC.RECONVERGENT B0 ;  /* 0x0000000000007941 */ /* 0x000fea0003800200 */
.L_x_50:
        /* <DEDUP_REMOVED lines=10> */
[----:B------:R-:W-:Y:S01]  /*0470*/  UMOV UR6, 0x54442d18 ;  /* 0x54442d1800067882 */ /* 0x000fe20000000000 */
[----:B------:R-:W-:Y:S01]  /*0480*/  IMAD.MOV.U32 R17, RZ, RZ, 0x3da8ff83 ;  /* 0x3da8ff83ff117424 */ /* 0x000fe200078e00ff */
[----:B------:R-:W-:Y:S01]  /*0490*/  ISETP.NE.U32.AND P0, PT, R4, 0x1, PT ;  /* 0x000000010400780c */ /* 0x000fe20003f05070 */
[----:B------:R-:W-:Y:S01]  /*04a0*/  DMUL R4, R2, R2 ;  /* 0x0000000202047228 */ /* 0x000fe20000000000 */
[----:B------:R-:W-:Y:S01]  /*04b0*/  UMOV UR7, 0x401921fb ;  /* 0x401921fb00077882 */ /* 0x000fe20000000000 */
[----:B------:R-:W-:Y:S01]  /*04c0*/  BSSY.RECONVERGENT B0, `(.L_x_52) ;  /* 0x000002d000007945 */ /* 0x000fe20003800200 */
[----:B------:R-:W-:-:S02]  /*04d0*/  FSEL R18, R18, -8.06006814911005101289e+34, !P0 ;  /* 0xf9785eba12127808 */ /* 0x000fc40004000000 */
[----:B------:R-:W-:-:S06]  /*04e0*/  FSEL R19, -R17, 0.11223486810922622681, !P0 ;  /* 0x3de5db6511137808 */ /* 0x000fcc0004000100 */
[----:B--2---:R-:W-:-:S08]  /*04f0*/  DFMA R12, R4, R18, R12 ;  /* 0x00000012040c722b */ /* 0x004fd0000000000c */
[----:B------:R-:W-:-:S08]  /*0500*/  DFMA R12, R4, R12, R14 ;  /* 0x0000000c040c722b */ /* 0x000fd0000000000e */
[----:B---3--:R-:W-:-:S08]  /*0510*/  DFMA R12, R4, R12, R20 ;  /* 0x0000000c040c722b */ /* 0x008fd00000000014 */
[----:B------:R-:W-:-:S08]  /*0520*/  DFMA R12, R4, R12, R22 ;  /* 0x0000000c040c722b */ /* 0x000fd00000000016 */
[----:B----4-:R-:W-:-:S08]  /*0530*/  DFMA R12, R4, R12, R24 ;  /* 0x0000000c040c722b */ /* 0x010fd00000000018 */
[----:B------:R-:W-:-:S08]  /*0540*/  DFMA R12, R4, R12, R26 ;  /* 0x0000000c040c722b */ /* 0x000fd0000000001a */
[----:B------:R-:W-:Y:S02]  /*0550*/  DFMA R2, R12, R2, R2 ;  /* 0x000000020c02722b */ /* 0x000fe40000000002 */
[----:B------:R-:W-:Y:S02]  /*0560*/  DFMA R12, R4, R12, 1 ;  /* 0x3ff00000040c742b */ /* 0x000fe4000000000c */
[----:B------:R-:W-:-:S08]  /*0570*/  DMUL R4, R10, UR6 ;  /* 0x000000060a047c28 */ /* 0x000fd00008000000 */
[----:B------:R-:W-:Y:S01]  /*0580*/  DSETP.NEU.AND P1, PT, |R4|, +INF , PT ;  /* 0x7ff000000400742a */ /* 0x000fe20003f2d200 */
[----:B------:R-:W-:Y:S02]  /*0590*/  FSEL R10, R12, R2, !P0 ;  /* 0x000000020c0a7208 */ /* 0x000fe40004000000 */
[----:B------:R-:W-:Y:S02]  /*05a0*/  FSEL R11, R13, R3, !P0 ;  /* 0x000000030d0b7208 */ /* 0x000fe40004000000 */
[----:B------:R-:W-:-:S04]  /*05b0*/  LOP3.LUT P0, RZ, R0, 0x2, RZ, 0xc0, !PT ;  /* 0x0000000200ff7812 */ /* 0x000fc8000780c0ff */
[----:B------:R-:W-:-:S05]  /*05c0*/  DADD R8, RZ, -R10 ;  /* 0x00000000ff087229 */ /* 0x000fca000000080a */
[----:B------:R-:W-:Y:S01]  /*05d0*/  @!P1 DMUL R2, RZ, R4 ;  /* 0x00000004ff029228 */ /* 0x000fe20000000000 */
[----:B------:R-:W-:-:S04]  /*05e0*/  @!P1 IMAD.MOV.U32 R0, RZ, RZ, 0x1 ;  /* 0x00000001ff009424 */ /* 0x000fc800078e00ff */
        /* <DEDUP_REMOVED lines=24> */
.L_x_55:
[----:B------:R-:W-:Y:S05]  /*0770*/  BSYNC.RECONVERGENT B1 ;  /* 0x0000000000017941 */ /* 0x000fea0003800200 */
.L_x_54:
[----:B------:R-:W-:-:S07]  /*0780*/  VIADD R0, R0, 0x1 ;  /* 0x0000000100007836 */ /* 0x000fce0000000000 */
.L_x_53:
[----:B------:R-:W-:Y:S05]  /*0790*/  BSYNC.RECONVERGENT B0 ;  /* 0x0000000000007941 */ /* 0x000fea0003800200 */
.L_x_52:
        /* <DEDUP_REMOVED lines=14> */
[----:B------:R-:W-:-:S02]  /*0880*/  UMOV UR7, 0x401921fb ;  /* 0x401921fb00077882 */ /* 0x000fc40000000000 */
[----:B------:R-:W-:Y:S01]  /*0890*/  FSEL R18, R18, -8.06006814911005101289e+34, !P0 ;  /* 0xf9785eba12127808 */ /* 0x000fe20004000000 */
[----:B------:R-:W-:Y:S01]  /*08a0*/  DMUL R6, R6, UR6 ;  /* 0x0000000606067c28 */ /* 0x000fe20008000000 */
        /* <DEDUP_REMOVED lines=37> */
[----:B------:R-:W-:Y:S01]  /*0b00*/  IMAD.MOV.U32 R4, RZ, RZ, R6 ;  /* 0x000000ffff047224 */ /* 0x000fe200078e0006 */
[----:B------:R-:W-:Y:S01]  /*0b10*/  MOV R18, 0xb40 ;  /* 0x00000b4000127802 */ /* 0x000fe20000000f00 */
[----:B------:R-:W-:-:S07]  /*0b20*/  IMAD.MOV.U32 R17, RZ, RZ, R7 ;  /* 0x000000ffff117224 */ /* 0x000fce00078e0007 */
[----:B------:R-:W-:Y:S05]  /*0b30*/  CALL.REL.NOINC `($_Z20computeExactSolutionPdiiidddi$__internal_trig_reduction_slowpathd) ;  /* 0x0000000000907944 */ /* 0x000fea0003c00000 */
[----:B------:R-:W-:Y:S05]  /*0b40*/  BSYNC.RECONVERGENT B0 ;  /* 0x0000000000007941 */ /* 0x000fea0003800200 */
.L_x_57:
[----:B------:R-:W-:-:S07]  /*0b50*/  IMAD.MOV.U32 R0, RZ, RZ, R4 ;  /* 0x000000ffff007224 */ /* 0x000fce00078e0004 */
.L_x_56:
        /* <DEDUP_REMOVED lines=9> */
[----:B------:R-:W-:-:S02]  /*0bf0*/  IMAD.MOV.U32 R24, RZ, RZ, 0x20fd8164 ;  /* 0x20fd8164ff187424 */ /* 0x000fc400078e00ff */
[----:B------:R-:W-:Y:S01]  /*0c00*/  IMAD.MOV.U32 R17, RZ, RZ, 0x3da8ff83 ;  /* 0x3da8ff83ff117424 */ /* 0x000fe200078e00ff */
[----:B------:R-:W-:Y:S01]  /*0c10*/  ISETP.NE.U32.AND P0, PT, R8, 0x1, PT ;  /* 0x000000010800780c */ /* 0x000fe20003f05070 */
[----:B------:R-:W-:-:S03]  /*0c20*/  DMUL R8, R2, R2 ;  /* 0x0000000202087228 */ /* 0x000fc60000000000 */
[----:B------:R-:W-:Y:S02]  /*0c30*/  FSEL R24, R24, -8.06006814911005101289e+34, !P0 ;  /* 0xf9785eba18187808 */ /* 0x000fe40004000000 */
[----:B------:R-:W-:-:S06]  /*0c40*/  FSEL R25, -R17, 0.11223486810922622681, !P0 ;  /* 0x3de5db6511197808 */ /* 0x000fcc0004000100 */
[----:B--2---:R-:W-:-:S08]  /*0c50*/  DFMA R4, R8, R24, R4 ;  /* 0x000000180804722b */ /* 0x004fd00000000004 */
[C---:B------:R-:W-:Y:S01]  /*0c60*/  DFMA R4, R8.reuse, R4, R6 ;  /* 0x000000040804722b */ /* 0x040fe20000000006 */
[----:B------:R-:W0:Y:S07]  /*0c70*/  LDC.64 R6, c[0x0][0x380] ;  /* 0x0000e000ff067b82 */ /* 0x000e2e0000000a00 */
[----:B---3--:R-:W-:-:S08]  /*0c80*/  DFMA R4, R8, R4, R12 ;  /* 0x000000040804722b */ /* 0x008fd0000000000c */
[----:B------:R-:W-:-:S08]  /*0c90*/  DFMA R4, R8, R4, R14 ;  /* 0x000000040804722b */ /* 0x000fd0000000000e */
[----:B----4-:R-:W-:Y:S01]  /*0ca0*/  DFMA R4, R8, R4, R20 ;  /* 0x000000040804722b */ /* 0x010fe20000000014 */
[----:B0-----:R-:W-:-:S07]  /*0cb0*/  IMAD.WIDE R16, R16, 0x8, R6 ;  /* 0x0000000810107825 */ /* 0x001fce00078e0206 */
[----:B------:R-:W-:-:S08]  /*0cc0*/  DFMA R4, R8, R4, R22 ;  /* 0x000000040804722b */ /* 0x000fd00000000016 */
[----:B------:R-:W-:Y:S02]  /*0cd0*/  DFMA R2, R4, R2, R2 ;  /* 0x000000020402722b */ /* 0x000fe40000000002 */
[----:B------:R-:W-:-:S10]  /*0ce0*/  DFMA R4, R8, R4, 1 ;  /* 0x3ff000000804742b */ /* 0x000fd40000000004 */
[----:B------:R-:W-:Y:S02]  /*0cf0*/  FSEL R4, R4, R2, !P0 ;  /* 0x0000000204047208 */ /* 0x000fe40004000000 */
[----:B------:R-:W-:Y:S02]  /*0d00*/  FSEL R5, R5, R3, !P0 ;  /* 0x0000000305057208 */ /* 0x000fe40004000000 */
[----:B------:R-:W-:-:S04]  /*0d10*/  LOP3.LUT P0, RZ, R0, 0x2, RZ, 0xc0, !PT ;  /* 0x0000000200ff7812 */ /* 0x000fc8000780c0ff */
[----:B------:R-:W-:-:S10]  /*0d20*/  DADD R2, RZ, -R4 ;  /* 0x00000000ff027229 */ /* 0x000fd40000000804 */
[----:B------:R-:W-:Y:S02]  /*0d30*/  FSEL R2, R4, R2, !P0 ;  /* 0x0000000204027208 */ /* 0x000fe40004000000 */
[----:B------:R-:W-:-:S06]  /*0d40*/  FSEL R3, R5, R3, !P0 ;  /* 0x0000000305037208 */ /* 0x000fcc0004000000 */
[----:B------:R-:W-:-:S07]  /*0d50*/  DMUL R10, R10, R2 ;  /* 0x000000020a0a7228 */ /* 0x000fce0000000000 */
[----:B------:R-:W-:Y:S01]  /*0d60*/  STG.E.64 desc[UR4][R16.64], R10 ;  /* 0x0000000a10007986 */ /* 0x000fe2000c101b04 */
[----:B------:R-:W-:Y:S05]  /*0d70*/  EXIT ;  /* 0x000000000000794d */ /* 0x000fea0003800000 */
        .type           $_Z20computeExactSolutionPdiiidddi$__internal_trig_reduction_slowpathd,@function
        .size           $_Z20computeExactSolutionPdiiidddi$__internal_trig_reduction_slowpathd,(.L_x_104 - $_Z20computeExactSolutionPdiiidddi$__internal_trig_reduction_slowpathd)
$_Z20computeExactSolutionPdiiidddi$__internal_trig_reduction_slowpathd:
[----:B------:R-:W-:Y:S01]  /*0d80*/  SHF.R.U32.HI R14, RZ, 0x14, R17 ;  /* 0x00000014ff0e7819 */ /* 0x000fe20000011611 */
[----:B------:R-:W-:Y:S02]  /*0d90*/  IMAD.MOV.U32 R0, RZ, RZ, R4 ;  /* 0x000000ffff007224 */ /* 0x000fe400078e0004 */
[----:B------:R-:W-:Y:S01]  /*0da0*/  IMAD.MOV.U32 R2, RZ, RZ, RZ ;  /* 0x000000ffff027224 */ /* 0x000fe200078e00ff */
        /* <DEDUP_REMOVED lines=18> */
[----:B------:R-:W-:Y:S01]  /*0ed0*/  IMAD.MOV.U32 R0, RZ, RZ, R4 ;  /* 0x000000ffff007224 */ /* 0x000fe200078e0004 */
[----:B------:R-:W-:Y:S01]  /*0ee0*/  CS2R R8, SRZ ;  /* 0x0000000000087805 */ /* 0x000fe2000001ff00 */
[----:B------:R-:W-:Y:S01]  /*0ef0*/  IMAD.MOV.U32 R20, RZ, RZ, RZ ;  /* 0x000000ffff147224 */ /* 0x000fe200078e00ff */
[----:B------:R-:W-:-:S07]  /*0f00*/  LOP3.LUT R21, R21, 0x80000000, RZ, 0xfc, !PT ;  /* 0x8000000015157812 */ /* 0x000fce00078efcff */
.L_x_62:
        /* <DEDUP_REMOVED lines=8> */
[C---:B------:R-:W-:Y:S02]  /*0f90*/  IMAD R23, R4.reuse, R21, RZ ;  /* 0x0000001504177224 */ /* 0x040fe400078e02ff */
[----:B------:R-:W-:Y:S02]  /*0fa0*/  IMAD R22, R5, R13, RZ ;  /* 0x0000000d05167224 */ /* 0x000fe400078e02ff */
[----:B------:R-:W-:Y:S01]  /*0fb0*/  IMAD.HI.U32 R4, R4, R21, RZ ;  /* 0x0000001504047227 */ /* 0x000fe200078e00ff */
[----:B------:R-:W-:-:S03]  /*0fc0*/  IADD3 R9, P0, PT, R23, R9, RZ ;  /* 0x0000000917097210 */ /* 0x000fc60007f1e0ff */
[----:B------:R-:W-:Y:S01]  /*0fd0*/  IMAD.X R25, RZ, RZ, R4, P2 ;  /* 0x000000ffff197224 */ /* 0x000fe200010e0604 */
[----:B------:R-:W-:Y:S01]  /*0fe0*/  IADD3 R9, P1, PT, R22, R9, RZ ;  /* 0x0000000916097210 */ /* 0x000fe20007f3e0ff */
[----:B------:R-:W-:-:S04]  /*0ff0*/  IMAD.HI.U32 R22, R5, R13, RZ ;  /* 0x0000000d05167227 */ /* 0x000fc800078e00ff */
[----:B------:R-:W-:Y:S01]  /*1000*/  IMAD.HI.U32 R4, R5, R21, RZ ;  /* 0x0000001505047227 */ /* 0x000fe200078e00ff */
[----:B------:R-:W-:-:S03]  /*1010*/  IADD3.X R22, P0, PT, R22, R25, RZ, P0, !PT ;  /* 0x0000001916167210 */ /* 0x000fc6000071e4ff */
[----:B------:R-:W-:Y:S02]  /*1020*/  IMAD R5, R5, R21, RZ ;  /* 0x0000001505057224 */ /* 0x000fe400078e02ff */
[----:B------:R-:W-:Y:S01]  /*1030*/  IMAD.X R4, RZ, RZ, R4, P0 ;  /* 0x000000ffff047224 */ /* 0x000fe200000e0604 */
[----:B------:R-:W-:Y:S01]  /*1040*/  ISETP.NE.AND P0, PT, R19, -0xf, PT ;  /* 0xfffffff11300780c */ /* 0x000fe20003f05270 */
[C---:B------:R-:W-:Y:S01]  /*1050*/  IMAD R23, R20.reuse, 0x8, R1 ;  /* 0x0000000814177824 */ /* 0x040fe200078e0201 */
[----:B------:R-:W-:Y:S01]  /*1060*/  IADD3.X R22, P1, PT, R5, R22, RZ, P1, !PT ;  /* 0x0000001605167210 */ /* 0x000fe20000f3e4ff */
[----:B------:R-:W-:-:S03]  /*1070*/  VIADD R20, R20, 0x1 ;  /* 0x0000000114147836 */ /* 0x000fc60000000000 */
[----:B------:R0:W-:Y:S01]  /*1080*/  STL.64 [R23], R8 ;  /* 0x0000000817007387 */ /* 0x0001e20000100a00 */
[----:B------:R-:W-:Y:S02]  /*1090*/  IMAD.X R5, RZ, RZ, R4, P1 ;  /* 0x000000ffff057224 */ /* 0x000fe400008e0604 */
[----:B0-----:R-:W-:Y:S02]  /*10a0*/  IMAD.MOV.U32 R8, RZ, RZ, R22 ;  /* 0x000000ffff087224 */ /* 0x001fe400078e0016 */
[----:B------:R-:W-:Y:S02]  /*10b0*/  IMAD.MOV.U32 R9, RZ, RZ, R5 ;  /* 0x000000ffff097224 */ /* 0x000fe400078e0005 */
[----:B------:R-:W-:Y:S05]  /*10c0*/  @P0 BRA `(.L_x_62) ;  /* 0xfffffffc00900947 */ /* 0x000fea000383ffff */
[----:B------:R-:W-:Y:S05]  /*10d0*/  BSYNC.RECONVERGENT B3 ;  /* 0x0000000000037941 */ /* 0x000fea0003800200 */
.L_x_61:
[----:B------:R-:W-:-:S07]  /*10e0*/  IMAD.MOV.U32 R4, RZ, RZ, R12 ;  /* 0x000000ffff047224 */ /* 0x000fce00078e000c */
.L_x_60:
[----:B------:R-:W-:Y:S05]  /*10f0*/  BSYNC.RECONVERGENT B2 ;  /* 0x0000000000027941 */ /* 0x000fea0003800200 */
.L_x_59:
        /* <DEDUP_REMOVED lines=12> */
[----:B0-----:R-:W-:Y:S02]  /*11c0*/  @P0 SHF.R.U64 R8, R13, R0, R15 ;  /* 0x000000000d080219 */ /* 0x001fe4000000120f */
[--C-:B------:R-:W-:Y:S02]  /*11d0*/  @P0 SHF.R.U32.HI R23, RZ, 0x1, R5.reuse ;  /* 0x00000001ff170819 */ /* 0x100fe40000011605 */
[C-C-:B------:R-:W-:Y:S02]  /*11e0*/  @P0 SHF.R.U64 R21, R4.reuse, 0x1, R5.reuse ;  /* 0x0000000104150819 */ /* 0x140fe40000001205 */
[----:B------:R-:W-:-:S02]  /*11f0*/  @P0 SHF.L.U64.HI R12, R4, R25, R5 ;  /* 0x00000019040c0219 */ /* 0x000fc40000010205 */
[----:B------:R-:W-:Y:S02]  /*1200*/  @P0 SHF.R.U32.HI R9, RZ, R0, R15 ;  /* 0x00000000ff090219 */ /* 0x000fe4000001160f */
[----:B------:R-:W-:Y:S02]  /*1210*/  @P0 LOP3.LUT R4, R19, R8, RZ, 0xfc, !PT ;  /* 0x0000000813040212 */ /* 0x000fe400078efcff */
[----:B----4-:R-:W-:Y:S02]  /*1220*/  @P0 SHF.L.U32 R13, R2, R25, RZ ;  /* 0x00000019020d0219 */ /* 0x010fe400000006ff */
        /* <DEDUP_REMOVED lines=25> */
[----:B------:R-:W0:Y:S02]  /*13c0*/  FLO.U32 R12, R12 ;  /* 0x0000000c000c7300 */ /* 0x000e2400000e0000 */
[C---:B0-----:R-:W-:Y:S02]  /*13d0*/  IADD3 R14, PT, PT, -R12.reuse, 0x1f, RZ ;  /* 0x0000001f0c0e7810 */ /* 0x041fe40007ffe1ff */
[----:B------:R-:W-:-:S03]  /*13e0*/  IADD3 R5, PT, PT, -R12, 0x3f, RZ ;  /* 0x0000003f0c057810 */ /* 0x000fc60007ffe1ff */
[----:B------:R-:W-:-:S05]  /*13f0*/  @P1 IMAD.MOV R5, RZ, RZ, R14 ;  /* 0x000000ffff051224 */ /* 0x000fca00078e020e */
[----:B------:R-:W-:-:S13]  /*1400*/  ISETP.NE.AND P1, PT, R5, RZ, PT ;  /* 0x000000ff0500720c */ /* 0x000fda0003f25270 */
[----:B------:R-:W-:Y:S05]  /*1410*/  @!P1 BRA `(.L_x_64) ;  /* 0x0000000000289947 */ /* 0x000fea0003800000 */
[C---:B------:R-:W-:Y:S02]  /*1420*/  LOP3.LUT R4, R5.reuse, 0x3f, RZ, 0xc0, !PT ;  /* 0x0000003f05047812 */ /* 0x040fe400078ec0ff */
[--C-:B------:R-:W-:Y:S02]  /*1430*/  SHF.R.U64 R13, R8, 0x1, R15.reuse ;  /* 0x00000001080d7819 */ /* 0x100fe4000000120f */
        /* <DEDUP_REMOVED lines=8> */
.L_x_64:
[----:B------:R-:W-:Y:S05]  /*14c0*/  BSYNC.RECONVERGENT B2 ;  /* 0x0000000000027941 */ /* 0x000fea0003800200 */
.L_x_63:
[----:B------:R-:W-:-:S04]  /*14d0*/  IMAD.WIDE.U32 R12, R9, 0x2168c235, RZ ;  /* 0x2168c235090c7825 */ /* 0x000fc800078e00ff */
[----:B------:R-:W-:Y:S01]  /*14e0*/  IMAD.MOV.U32 R14, RZ, RZ, R13 ;  /* 0x000000ffff0e7224 */ /* 0x000fe200078e000d */
[----:B------:R-:W-:Y:S01]  /*14f0*/  IADD3 RZ, P1, PT, R12, R12, RZ ;  /* 0x0000000c0cff7210 */ /* 0x000fe20007f3e0ff */
[----:B------:R-:W-:Y:S02]  /*1500*/  IMAD.MOV.U32 R15, RZ, RZ, RZ ;  /* 0x000000ffff0f7224 */ /* 0x000fe400078e00ff */
        /* <DEDUP_REMOVED lines=19> */
[----:B------:R-:W-:-:S02]  /*1640*/  SHF.R.U32.HI R5, RZ, 0x1e, R3 ;  /* 0x0000001eff057819 */ /* 0x000fc40000011603 */
[----:B------:R-:W-:Y:S01]  /*1650*/  SHF.R.U64 R0, R0, 0xa, R9 ;  /* 0x0000000a00007819 */ /* 0x000fe20000001209 */
[----:B------:R-:W-:Y:S01]  /*1660*/  IMAD.SHL.U32 R4, R4, 0x100000, RZ ;  /* 0x0010000004047824 */ /* 0x000fe200078e00ff */
[----:B------:R-:W-:Y:S02]  /*1670*/  LEA.HI R2, R2, R5, RZ, 0x1 ;  /* 0x0000000502027211 */ /* 0x000fe400078f08ff */
[----:B------:R-:W-:Y:S02]  /*1680*/  IADD3 R0, P2, PT, R0, 0x1, RZ ;  /* 0x0000000100007810 */ /* 0x000fe40007f5e0ff */
[----:B------:R-:W-:Y:S01]  /*1690*/  @!P0 LOP3.LUT R17, R17, 0x80000000, RZ, 0x3c, !PT ;  /* 0x8000000011118812 */ /* 0x000fe200078e3cff */
[----:B------:R-:W-:Y:S01]  /*16a0*/  @P1 IMAD.MOV R2, RZ, RZ, -R2 ;  /* 0x000000ffff021224 */ /* 0x000fe200078e0a02 */
[----:B------:R-:W-:-:S04]  /*16b0*/  LEA.HI.X R9, R9, RZ, RZ, 0x16, P2 ;  /* 0x000000ff09097211 */ /* 0x000fc800010fb4ff */
[--C-:B------:R-:W-:Y:S02]  /*16c0*/  SHF.R.U64 R0, R0, 0x1, R9.reuse ;  /* 0x0000000100007819 */ /* 0x100fe40000001209 */
[----:B------:R-:W-:Y:S02]  /*16d0*/  SHF.R.U32.HI R3, RZ, 0x1, R9 ;  /* 0x00000001ff037819 */ /* 0x000fe40000011609 */
[----:B------:R-:W-:-:S04]  /*16e0*/  IADD3 R0, P2, P3, RZ, RZ, R0 ;  /* 0x000000ffff007210 */ /* 0x000fc80007b5e000 */
[----:B------:R-:W-:-:S04]  /*16f0*/  IADD3.X R4, PT, PT, R4, 0x3fe00000, R3, P2, P3 ;  /* 0x3fe0000004047810 */ /* 0x000fc800017e6403 */
[----:B------:R-:W-:-:S07]  /*1700*/  LOP3.LUT R17, R4, R17, RZ, 0xfc, !PT ;  /* 0x0000001104117212 */ /* 0x000fce00078efcff */
.L_x_58:
[----:B------:R-:W-:Y:S02]  /*1710*/  IMAD.MOV.U32 R19, RZ, RZ, 0x0 ;  /* 0x00000000ff137424 */ /* 0x000fe400078e00ff */
[----:B------:R-:W-:Y:S02]  /*1720*/  IMAD.MOV.U32 R4, RZ, RZ, R2 ;  /* 0x000000ffff047224 */ /* 0x000fe400078e0002 */
[----:B------:R-:W-:Y:S02]  /*1730*/  IMAD.MOV.U32 R2, RZ, RZ, R0 ;  /* 0x000000ffff027224 */ /* 0x000fe400078e0000 */
[----:B------:R-:W-:Y:S01]  /*1740*/  IMAD.MOV.U32 R3, RZ, RZ, R17 ;  /* 0x000000ffff037224 */ /* 0x000fe200078e0011 */
[----:B------:R-:W-:Y:S06]  /*1750*/  RET.REL.NODEC R18 `(_Z20computeExactSolutionPdiiidddi) ;  /* 0xffffffe812287950 */ /* 0x000fec0003c3ffff */
.L_x_65:
        /* <DEDUP_REMOVED lines=10> */
.L_x_104:


//--------------------- .text._Z11initializeFPdiiidddi --------------------------
	.section	.text._Z11initializeFPdiiidddi,"ax",@progbits
	.align	128
        .global         _Z11initializeFPdiiidddi
        .type           _Z11initializeFPdiiidddi,@function
        .size           _Z11initializeFPdiiidddi,(.L_x_105 - _Z11initializeFPdiiidddi)
        .other          _Z11initializeFPdiiidddi,@"STO_CUDA_ENTRY STV_DEFAULT"
_Z11initializeFPdiiidddi:
.text._Z11initializeFPdiiidddi:
        /* <DEDUP_REMOVED lines=58> */
[----:B------:R-:W-:Y:S05]  /*03a0*/  CALL.REL.NOINC `($_Z11initializeFPdiiidddi$__internal_trig_reduction_slowpathd) ;  /* 0x0000000800807944 */ /* 0x000fea0003c00000 */
[----:B------:R-:W-:-:S07]  /*03b0*/  IMAD.MOV.U32 R0, RZ, RZ, R4 ;  /* 0x000000ffff007224 */ /* 0x000fce00078e0004 */
.L_x_67:
[----:B------:R-:W-:Y:S05]  /*03c0*/  BSYNC.RECONVERGENT B0 ;  /* 0x0000000000007941 */ /* 0x000fea0003800200 */
.L_x_66:
        /* <DEDUP_REMOVED lines=58> */
.L_x_71:
[----:B------:R-:W-:Y:S05]  /*0770*/  BSYNC.RECONVERGENT B1 ;  /* 0x0000000000017941 */ /* 0x000fea0003800200 */
.L_x_70:
[----:B------:R-:W-:-:S07]  /*0780*/  VIADD R0, R0, 0x1 ;  /* 0x0000000100007836 */ /* 0x000fce0000000000 */
.L_x_69:
[----:B------:R-:W-:Y:S05]  /*0790*/  BSYNC.RECONVERGENT B0 ;  /* 0x0000000000007941 */ /* 0x000fea0003800200 */
.L_x_68:
        /* <DEDUP_REMOVED lines=57> */
[----:B------:R-:W-:Y:S05]  /*0b30*/  CALL.REL.NOINC `($_Z11initializeFPdiiidddi$__internal_trig_reduction_slowpathd) ;  /* 0x00000000009c7944 */ /* 0x000fea0003c00000 */
[----:B------:R-:W-:Y:S05]  /*0b40*/  BSYNC.RECONVERGENT B0 ;  /* 0x0000000000007941 */ /* 0x000fea0003800200 */
.L_x_73:
[----:B------:R-:W-:-:S07]  /*0b50*/  IMAD.MOV.U32 R0, RZ, RZ, R4 ;  /* 0x000000ffff007224 */ /* 0x000fce00078e0004 */
.L_x_72:
        /* <DEDUP_REMOVED lines=33> */
[----:B------:R-:W-:-:S08]  /*0d70*/  DMUL R10, R10, R2 ;  /* 0x000000020a0a7228 */ /* 0x000fd00000000000 */
[----:B------:R-:W-:-:S07]  /*0d80*/  DMUL R10, R10, -UR6 ;  /* 0x800000060a0a7c28 */ /* 0x000fce0008000000 */
[----:B------:R-:W-:Y:S01]  /*0d90*/  STG.E.64 desc[UR4][R16.64], R10 ;  /* 0x0000000a10007986 */ /* 0x000fe2000c101b04 */
[----:B------:R-:W-:Y:S05]  /*0da0*/  EXIT ;  /* 0x000000000000794d */ /* 0x000fea0003800000 */
        .type           $_Z11initializeFPdiiidddi$__internal_trig_reduction_slowpathd,@function
        .size           $_Z11initializeFPdiiidddi$__internal_trig_reduction_slowpathd,(.L_x_105 - $_Z11initializeFPdiiidddi$__internal_trig_reduction_slowpathd)
$_Z11initializeFPdiiidddi$__internal_trig_reduction_slowpathd:
        /* <DEDUP_REMOVED lines=25> */
.L_x_78:
        /* <DEDUP_REMOVED lines=29> */
.L_x_77:
[----:B------:R-:W-:-:S07]  /*1110*/  IMAD.MOV.U32 R4, RZ, RZ, R12 ;  /* 0x000000ffff047224 */ /* 0x000fce00078e000c */
.L_x_76:
[----:B------:R-:W-:Y:S05]  /*1120*/  BSYNC.RECONVERGENT B2 ;  /* 0x0000000000027941 */ /* 0x000fea0003800200 */
.L_x_75:
        /* <DEDUP_REMOVED lines=60> */
.L_x_80:
[----:B------:R-:W-:Y:S05]  /*14f0*/  BSYNC.RECONVERGENT B2 ;  /* 0x0000000000027941 */ /* 0x000fea0003800200 */
.L_x_79:
        /* <DEDUP_REMOVED lines=36> */
.L_x_74:
[----:B------:R-:W-:Y:S02]  /*1740*/  IMAD.MOV.U32 R19, RZ, RZ, 0x0 ;  /* 0x00000000ff137424 */ /* 0x000fe400078e00ff */
[----:B------:R-:W-:Y:S02]  /*1750*/  IMAD.MOV.U32 R4, RZ, RZ, R2 ;  /* 0x000000ffff047224 */ /* 0x000fe400078e0002 */
[----:B------:R-:W-:Y:S02]  /*1760*/  IMAD.MOV.U32 R2, RZ, RZ, R0 ;  /* 0x000000ffff027224 */ /* 0x000fe400078e0000 */
[----:B------:R-:W-:Y:S01]  /*1770*/  IMAD.MOV.U32 R3, RZ, RZ, R17 ;  /* 0x000000ffff037224 */ /* 0x000fe200078e0011 */
[----:B------:R-:W-:Y:S06]  /*1780*/  RET.REL.NODEC R18 `(_Z11initializeFPdiiidddi) ;  /* 0xffffffe8121c7950 */ /* 0x000fec0003c3ffff */
.L_x_81:
        /* <DEDUP_REMOVED lines=15> */
.L_x_105:


//--------------------- .text._Z13initializePhiPdS_iiidddi --------------------------
	.section	.text._Z13initializePhiPdS_iiidddi,"ax",@progbits
	.align	128
        .global         _Z13initializePhiPdS_iiidddi
        .type           _Z13initializePhiPdS_iiidddi,@function
        .size           _Z13initializePhiPdS_iiidddi,(.L_x_106 - _Z13initializePhiPdS_iiidddi)
        .other          _Z13initializePhiPdS_iiidddi,@"STO_CUDA_ENTRY STV_DEFAULT"
_Z13initializePhiPdS_iiidddi:
.text._Z13initializePhiPdS_iiidddi:
        /* <DEDUP_REMOVED lines=17> */
[----:B------:R-:W0:Y:S02]  /*0110*/  LDC R0, c[0x0][0x3b8] ;  /* 0x0000ee00ff007b82 */ /* 0x000e240000000800 */
[----:B0-----:R-:W-:-:S04]  /*0120*/  VIADD R0, R0, UR6 ;  /* 0x0000000600007c36 */ /* 0x001fc80008000000 */
[----:B------:R-:W-:-:S05]  /*0130*/  VIADD R12, R0, 0xffffffff ;  /* 0xffffffff000c7836 */ /* 0x000fca0000000000 */
[----:B------:R-:W-:-:S13]  /*0140*/  ISETP.GT.U32.AND P0, PT, R12, 0x7f, PT ;  /* 0x0000007f0c00780c */ /* 0x000fda0003f04070 */
[----:B------:R-:W-:Y:S05]  /*0150*/  @P0 EXIT ;  /* 0x000000000000094d */ /* 0x000fea0003800000 */
[----:B------:R-:W-:Y:S01]  /*0160*/  VIADD R2, R16, 0xffffffff ;  /* 0xffffffff10027836 */ /* 0x000fe20000000000 */
[----:B------:R-:W0:Y:S01]  /*0170*/  LDCU.64 UR4, c[0x0][0x358] ;  /* 0x00006b00ff0477ac */ /* 0x000e220008000a00 */
[----:B------:R-:W-:Y:S03]  /*0180*/  BSSY.RECONVERGENT B0, `(.L_x_82) ;  /* 0x000000e000007945 */ /* 0x000fe60003800200 */
[----:B------:R-:W-:Y:S01]  /*0190*/  ISETP.NE.AND P0, PT, R9, R2, PT ;  /* 0x000000020900720c */ /* 0x000fe20003f05270 */
[----:B------:R-:W-:-:S03]  /*01a0*/  IMAD R2, R17, UR6, R8 ;  /* 0x0000000611027c24 */ /* 0x000fc6000f8e0208 */
[----:B------:R-:W-:Y:S01]  /*01b0*/  ISETP.EQ.OR P0, PT, R9, RZ, !P0 ;  /* 0x000000ff0900720c */ /* 0x000fe20004702670 */
[----:B------:R-:W-:-:S03]  /*01c0*/  IMAD R16, R2, R16, R9 ;  /* 0x0000001002107224 */ /* 0x000fc600078e0209 */
[----:B------:R-:W-:-:S13]  /*01d0*/  ISETP.EQ.OR P0, PT, R8, RZ, P0 ;  /* 0x000000ff0800720c */ /* 0x000fda0000702670 */
[----:B0-----:R-:W-:Y:S05]  /*01e0*/  @P0 BRA `(.L_x_83) ;  /* 0x00000000001c0947 */ /* 0x001fea0003800000 */
[C---:B------:R-:W-:Y:S01]  /*01f0*/  PRMT R2, R0.reuse, 0x9910, RZ ;  /* 0x0000991000027816 */ /* 0x040fe200000000ff */
[----:B------:R-:W-:Y:S01]  /*0200*/  VIADD R17, R17, 0xffffffff ;  /* 0xffffffff11117836 */ /* 0x000fe20000000000 */
[----:B------:R-:W-:Y:S02]  /*0210*/  LOP3.LUT R0, R0, 0xff, RZ, 0xc0, !PT ;  /* 0x000000ff00007812 */ /* 0x000fe400078ec0ff */
[----:B------:R-:W-:Y:S02]  /*0220*/  ISETP.NE.AND P0, PT, R2, 0x1, PT ;  /* 0x000000010200780c */ /* 0x000fe40003f05270 */
[----:B------:R-:W-:Y:S02]  /*0230*/  ISETP.NE.AND P1, PT, R8, R17, PT ;  /* 0x000000110800720c */ /* 0x000fe40003f25270 */
[----:B------:R-:W-:-:S13]  /*0240*/  ISETP.NE.AND P0, PT, R0, 0x80, P0 ;  /* 0x000000800000780c */ /* 0x000fda0000705270 */
[----:B------:R-:W-:Y:S05]  /*0250*/  @P0 BRA P1, `(.L_x_84) ;  /* 0x0000000c00100947 */ /* 0x000fea0000800000 */
.L_x_83:
[----:B------:R-:W-:Y:S05]  /*0260*/  BSYNC.RECONVERGENT B0 ;  /* 0x0000000000007941 */ /* 0x000fea0003800200 */
.L_x_82:
[----:B------:R-:W0:Y:S01]  /*0270*/  LDCU.128 UR8, c[0x0][0x3a0] ;  /* 0x00007400ff0877ac */ /* 0x000e220008000c00 */
[----:B------:R-:W0:Y:S01]  /*0280*/  I2F.F64 R2, R9 ;  /* 0x0000000900027312 */ /* 0x000e220000201c00 */
[----:B------:R-:W-:Y:S01]  /*0290*/  BSSY.RECONVERGENT B0, `(.L_x_85) ;  /* 0x0000022000007945 */ /* 0x000fe20003800200 */
[----:B------:R-:W-:Y:S01]  /*02a0*/  UMOV UR6, 0x54442d18 ;  /* 0x54442d1800067882 */ /* 0x000fe20000000000 */
[----:B------:R-:W-:-:S05]  /*02b0*/  UMOV UR7, 0x401921fb ;  /* 0x401921fb00077882 */ /* 0x000fca0000000000 */
[----:B------:R-:W1:Y:S08]  /*02c0*/  I2F.F64.U32 R10, R8 ;  /* 0x00000008000a7312 */ /* 0x000e700000201800 */
[----:B------:R-:W2:Y:S01]  /*02d0*/  I2F.F64.U32 R6, R12 ;  /* 0x0000000c00067312 */ /* 0x000ea20000201800 */
[----:B0-----:R-:W-:Y:S02]  /*02e0*/  DMUL R2, R2, UR8 ;  /* 0x0000000802027c28 */ /* 0x001fe40008000000 */
[----:B-1----:R-:W-:-:S06]  /*02f0*/  DMUL R10, R10, UR10 ;  /* 0x0000000a0a0a7c28 */ /* 0x002fcc0008000000 */
[----:B------:R-:W-:Y:S01]  /*0300*/  DMUL R4, R2, UR6 ;  /* 0x0000000602047c28 */ /* 0x000fe20008000000 */
[----:B------:R-:W2:Y:S07]  /*0310*/  LDCU.64 UR6, c[0x0][0x3b0] ;  /* 0x00007600ff0677ac */ /* 0x000eae0008000a00 */
[----:B------:R-:W-:Y:S02]  /*0320*/  DSETP.NEU.AND P0, PT, |R4|, +INF , PT ;  /* 0x7ff000000400742a */ /* 0x000fe40003f0d200 */
[----:B--2---:R-:W-:-:S12]  /*0330*/  DMUL R6, R6, UR6 ;  /* 0x0000000606067c28 */ /* 0x004fd80008000000 */
[----:B------:R-:W-:Y:S01]  /*0340*/  @!P0 DMUL R2, RZ, R4 ;  /* 0x00000004ff028228 */ /* 0x000fe20000000000 */
[----:B------:R-:W-:Y:S01]  /*0350*/  @!P0 IMAD.MOV.U32 R0, RZ, RZ, RZ ;  /* 0x000000ffff008224 */ /* 0x000fe200078e00ff */
[----:B------:R-:W-:Y:S09]  /*0360*/  @!P0 BRA `(.L_x_86) ;  /* 0x0000000000508947 */ /* 0x000ff20003800000 */
        /* <DEDUP_REMOVED lines=18> */
[----:B------:R-:W-:Y:S05]  /*0490*/  CALL.REL.NOINC `($_Z13initializePhiPdS_iiidddi$__internal_trig_reduction_slowpathd) ;  /* 0x00000008009c7944 */ /* 0x000fea0003c00000 */
[----:B------:R-:W-:-:S07]  /*04a0*/  IMAD.MOV.U32 R0, RZ, RZ, R4 ;  /* 0x000000ffff007224 */ /* 0x000fce00078e0004 */
.L_x_86:
[----:B------:R-:W-:Y:S05]  /*04b0*/  BSYNC.RECONVERGENT B0 ;  /* 0x0000000000007941 */ /* 0x000fea0003800200 */
.L_x_85:
        /* <DEDUP_REMOVED lines=58> */
.L_x_90:
[----:B------:R-:W-:Y:S05]  /*0860*/  BSYNC.RECONVERGENT B1 ;  /* 0x0000000000017941 */ /* 0x000fea0003800200 */
.L_x_89:
[----:B------:R-:W-:-:S07]  /*0870*/  VIADD R0, R0, 0x1 ;  /* 0x0000000100007836 */ /* 0x000fce0000000000 */
.L_x_88:
[----:B------:R-:W-:Y:S05]  /*0880*/  BSYNC.RECONVERGENT B0 ;  /* 0x0000000000007941 */ /* 0x000fea0003800200 */
.L_x_87:
        /* <DEDUP_REMOVED lines=57> */
[----:B------:R-:W-:Y:S05]  /*0c20*/  CALL.REL.NOINC `($_Z13initializePhiPdS_iiidddi$__internal_trig_reduction_slowpathd) ;  /* 0x0000000000b87944 */ /* 0x000fea0003c00000 */
[----:B------:R-:W-:Y:S05]  /*0c30*/  BSYNC.RECONVERGENT B0 ;  /* 0x0000000000007941 */ /* 0x000fea0003800200 */
.L_x_92:
[----:B------:R-:W-:-:S07]  /*0c40*/  IMAD.MOV.U32 R0, RZ, RZ, R4 ;  /* 0x000000ffff007224 */ /* 0x000fce00078e0004 */
.L_x_91:
        /* <DEDUP_REMOVED lines=32> */
[----:B0-----:R-:W-:-:S04]  /*0e50*/  IMAD.WIDE R2, R16, 0x8, R6 ;  /* 0x0000000810027825 */ /* 0x001fc800078e0206 */
[----:B-1----:R-:W-:Y:S02]  /*0e60*/  IMAD.WIDE R16, R16, 0x8, R8 ;  /* 0x0000000810107825 */ /* 0x002fe400078e0208 */
[----:B------:R-:W-:Y:S04]  /*0e70*/  STG.E.64 desc[UR4][R2.64], R10 ;  /* 0x0000000a02007986 */ /* 0x000fe8000c101b04 */
[----:B------:R-:W-:Y:S01]  /*0e80*/  STG.E.64 desc[UR4][R16.64], R10 ;  /* 0x0000000a10007986 */ /* 0x000fe2000c101b04 */
[----:B------:R-:W-:Y:S05]  /*0e90*/  EXIT ;  /* 0x000000000000794d */ /* 0x000fea0003800000 */
.L_x_84:
[----:B------:R-:W0:Y:S08]  /*0ea0*/  LDC.64 R2, c[0x0][0x380] ;  /* 0x0000e000ff027b82 */ /* 0x000e300000000a00 */
[----:B------:R-:W1:Y:S01]  /*0eb0*/  LDC.64 R4, c[0x0][0x388] ;  /* 0x0000e200ff047b82 */ /* 0x000e620000000a00 */
[----:B0-----:R-:W-:-:S05]  /*0ec0*/  IMAD.WIDE R2, R16, 0x8, R2 ;  /* 0x0000000810027825 */ /* 0x001fca00078e0202 */
[----:B------:R-:W-:Y:S01]  /*0ed0*/  STG.E.64 desc[UR4][R2.64], RZ ;  /* 0x000000ff02007986 */ /* 0x000fe2000c101b04 */
[----:B-1----:R-:W-:-:S05]  /*0ee0*/  IMAD.WIDE R4, R16, 0x8, R4 ;  /* 0x0000000810047825 */ /* 0x002fca00078e0204 */
[----:B------:R-:W-:Y:S01]  /*0ef0*/  STG.E.64 desc[UR4][R4.64], RZ ;  /* 0x000000ff04007986 */ /* 0x000fe2000c101b04 */
[----:B------:R-:W-:Y:S05]  /*0f00*/  EXIT ;  /* 0x000000000000794d */ /* 0x000fea0003800000 */
        .type           $_Z13initializePhiPdS_iiidddi$__internal_trig_reduction_slowpathd,@function
        .size           $_Z13initializePhiPdS_iiidddi$__internal_trig_reduction_slowpathd,(.L_x_106 - $_Z13initializePhiPdS_iiidddi$__internal_trig_reduction_slowpathd)
$_Z13initializePhiPdS_iiidddi$__internal_trig_reduction_slowpathd:
        /* <DEDUP_REMOVED lines=25> */
.L_x_97:
        /* <DEDUP_REMOVED lines=29> */
.L_x_96:
[----:B------:R-:W-:-:S07]  /*1270*/  IMAD.MOV.U32 R4, RZ, RZ, R12 ;  /* 0x000000ffff047224 */ /* 0x000fce00078e000c */
.L_x_95:
[----:B------:R-:W-:Y:S05]  /*1280*/  BSYNC.RECONVERGENT B2 ;  /* 0x0000000000027941 */ /* 0x000fea0003800200 */
.L_x_94:
        /* <DEDUP_REMOVED lines=60> */
.L_x_99:
[----:B------:R-:W-:Y:S05]  /*1650*/  BSYNC.RECONVERGENT B2 ;  /* 0x0000000000027941 */ /* 0x000fea0003800200 */
.L_x_98:
        /* <DEDUP_REMOVED lines=36> */
.L_x_93:
[----:B------:R-:W-:Y:S02]  /*18a0*/  IMAD.MOV.U32 R19, RZ, RZ, 0x0 ;  /* 0x00000000ff137424 */ /* 0x000fe400078e00ff */
[----:B------:R-:W-:Y:S02]  /*18b0*/  IMAD.MOV.U32 R4, RZ, RZ, R2 ;  /* 0x000000ffff047224 */ /* 0x000fe400078e0002 */
[----:B------:R-:W-:Y:S02]  /*18c0*/  IMAD.MOV.U32 R2, RZ, RZ, R0 ;  /* 0x000000ffff027224 */ /* 0x000fe400078e0000 */
[----:B------:R-:W-:Y:S01]  /*18d0*/  IMAD.MOV.U32 R3, RZ, RZ, R17 ;  /* 0x000000ffff037224 */ /* 0x000fe200078e0011 */
[----:B------:R-:W-:Y:S06]  /*18e0*/  RET.REL.NODEC R18 `(_Z13initializePhiPdS_iiidddi) ;  /* 0xffffffe412c47950 */ /* 0x000fec0003c3ffff */
.L_x_100:
        /* <DEDUP_REMOVED lines=9> */
.L_x_106:


//--------------------- .nv.global.init           --------------------------
	.section	.nv.global.init,"aw",@progbits
	.align	16
.nv.global.init:
	.type		__cudart_sin_cos_coeffs,@object
	.size		__cudart_sin_cos_coeffs,(__cudart_i2opi_d - __cudart_sin_cos_coeffs)
__cudart_sin_cos_coeffs:
        /*0000*/ 	.byte	0x46, 0xd2, 0xb0, 0x2c, 0xf1, 0xe5, 0x5a, 0xbe, 0x92, 0xe3, 0xac, 0x69, 0xe3, 0x1d, 0xc7, 0x3e
        /*0010*/ 	.byte	0xa1, 0x62, 0xdb, 0x19, 0xa0, 0x01, 0x2a, 0xbf, 0x18, 0x08, 0x11, 0x11, 0x11, 0x11, 0x81, 0x3f
        /*0020*/ 	.byte	0x54, 0x55, 0x55, 0x55, 0x55, 0x55, 0xc5, 0xbf, 0x00, 0x00, 0x00, 0x00, 0x00, 0x00, 0x00, 0x00
        /*0030*/ 	.byte	0x00, 0x00, 0x00, 0x00, 0x00, 0x00, 0x00, 0x00, 0x64, 0x81, 0xfd, 0x20, 0x83, 0xff, 0xa8, 0xbd
        /*0040*/ 	.byte	0x28, 0x85, 0xef, 0xc1, 0xa7, 0xee, 0x21, 0x3e, 0xd9, 0xe6, 0x06, 0x8e, 0x4f, 0x7e, 0x92, 0xbe
        /*0050*/ 	.byte	0xe9, 0xbc, 0xdd, 0x19, 0xa0, 0x01, 0xfa, 0x3e, 0x47, 0x5d, 0xc1, 0x16, 0x6c, 0xc1, 0x56, 0xbf
        /*0060*/ 	.byte	0x51, 0x55, 0x55, 0x55, 0x55, 0x55, 0xa5, 0x3f, 0x00, 0x00, 0x00, 0x00, 0x00, 0x00, 0xe0, 0xbf
        /*0070*/ 	.byte	0x00, 0x00, 0x00, 0x00, 0x00, 0x00, 0xf0, 0x3f, 0x00, 0x00, 0x00, 0x00, 0x00, 0x00, 0x00, 0x00
	.type		__cudart_i2opi_d,@object
	.size		__cudart_i2opi_d,(.L_0 - __cudart_i2opi_d)
__cudart_i2opi_d:
        /* <DEDUP_REMOVED lines=9> */
.L_0:


//--------------------- .nv.shared.reserved.0     --------------------------
	.section	.nv.shared.reserved.0,"aw",@nobits
	.weak		__nv_reservedSMEM_offset_0_alias
	.size		__nv_reservedSMEM_offset_0_alias, 0, 64
	.other		__nv_reservedSMEM_offset_0_alias,@"STO_CUDA_RESERVED_SHARED STV_DEFAULT"
__nv_reservedSMEM_offset_0_alias:
	.zero		0
	.zero		64


//--------------------- .nv.constant0._Z12computeErrorPdS_S_iiii --------------------------
	.section	.nv.constant0._Z12computeErrorPdS_S_iiii,"a",@progbits
	.sectionflags	@""
	.align	4
.nv.constant0._Z12computeErrorPdS_S_iiii:
	.zero		936


//--------------------- .nv.constant0._Z15computeResidualPdS_S_iiidddi --------------------------
	.section	.nv.constant0._Z15computeResidualPdS_S_iiidddi,"a",@progbits
	.sectionflags	@""
	.align	4
.nv.constant0._Z15computeResidualPdS_S_iiidddi:
	.zero		964


//--------------------- .nv.constant0._Z15jacobiIterationPdS_S_iiidddS_i --------------------------
	.section	.nv.constant0._Z15jacobiIterationPdS_S_iiidddS_i,"a",@progbits
	.sectionflags	@""
	.align	4
.nv.constant0._Z15jacobiIterationPdS_S_iiidddS_i:
	.zero		972


//--------------------- .nv.constant0._Z20computeExactSolutionPdiiidddi --------------------------
	.section	.nv.constant0._Z20computeExactSolutionPdiiidddi,"a",@progbits
	.sectionflags	@""
	.align	4
.nv.constant0._Z20computeExactSolutionPdiiidddi:
	.zero		948


//--------------------- .nv.constant0._Z11initializeFPdiiidddi --------------------------
	.section	.nv.constant0._Z11initializeFPdiiidddi,"a",@progbits
	.sectionflags	@""
	.align	4
.nv.constant0._Z11initializeFPdiiidddi:
	.zero		948


//--------------------- .nv.constant0._Z13initializePhiPdS_iiidddi --------------------------
	.section	.nv.constant0._Z13initializePhiPdS_iiidddi,"a",@progbits
	.sectionflags	@""
	.align	4
.nv.constant0._Z13initializePhiPdS_iiidddi:
	.zero		956


//--------------------- SYMBOLS --------------------------

	.type		.nv.reservedSmem.offset0,@object
	.size		.nv.reservedSmem.offset0,0x4
